//
// Generated by NVIDIA NVVM Compiler
//
// Compiler Build ID: CL-36424714
// Cuda compilation tools, release 13.0, V13.0.88
// Based on NVVM 20.0.0
//

.version 9.0
.target sm_100
.address_size 64

	// .globl	_Z16compute_pointingPdS_PiS_S_S_iS_
.extern .func  (.param .b64 func_retval0) malloc
(
	.param .b64 malloc_param_0
)
;
.extern .func  (.param .b32 func_retval0) vprintf
(
	.param .b64 vprintf_param_0,
	.param .b64 vprintf_param_1
)
;
.func  (.param .align 16 .b8 func_retval0[16]) __internal_trig_reduction_slowpathd
(
	.param .b64 __internal_trig_reduction_slowpathd_param_0
)
;
.global .align 1 .b8 $str[24] = {119, 114, 111, 110, 103, 32, 108, 111, 99, 97, 108, 105, 122, 97, 116, 105, 111, 110, 58, 32, 37, 102, 10};
.global .align 8 .b8 __cudart_i2opi_d[144] = {8, 93, 141, 31, 177, 95, 251, 107, 234, 146, 82, 138, 247, 57, 7, 61, 123, 241, 229, 235, 199, 186, 39, 117, 45, 234, 95, 158, 102, 63, 70, 79, 183, 9, 203, 39, 207, 126, 54, 109, 31, 109, 10, 90, 139, 17, 47, 239, 15, 152, 5, 222, 255, 151, 248, 31, 59, 40, 249, 189, 139, 95, 132, 156, 244, 57, 83, 131, 57, 214, 145, 57, 65, 126, 95, 180, 38, 112, 156, 233, 132, 68, 187, 46, 245, 53, 130, 232, 62, 167, 41, 177, 28, 235, 29, 254, 28, 146, 209, 9, 234, 46, 73, 6, 224, 210, 77, 66, 58, 110, 36, 183, 97, 197, 187, 222, 171, 99, 81, 254, 65, 144, 67, 60, 153, 149, 98, 219, 192, 221, 52, 245, 209, 87, 39, 252, 41, 21, 68, 78, 110, 131, 249, 162};
.global .align 16 .b8 __cudart_sin_cos_coeffs[128] = {70, 210, 176, 44, 241, 229, 90, 190, 146, 227, 172, 105, 227, 29, 199, 62, 161, 98, 219, 25, 160, 1, 42, 191, 24, 8, 17, 17, 17, 17, 129, 63, 84, 85, 85, 85, 85, 85, 197, 191, 0, 0, 0, 0, 0, 0, 0, 0, 0, 0, 0, 0, 0, 0, 0, 0, 100, 129, 253, 32, 131, 255, 168, 189, 40, 133, 239, 193, 167, 238, 33, 62, 217, 230, 6, 142, 79, 126, 146, 190, 233, 188, 221, 25, 160, 1, 250, 62, 71, 93, 193, 22, 108, 193, 86, 191, 81, 85, 85, 85, 85, 85, 165, 63, 0, 0, 0, 0, 0, 0, 224, 191, 0, 0, 0, 0, 0, 0, 240, 63};

.visible .entry _Z16compute_pointingPdS_PiS_S_S_iS_(
	.param .u64 .ptr .align 1 _Z16compute_pointingPdS_PiS_S_S_iS__param_0,
	.param .u64 .ptr .align 1 _Z16compute_pointingPdS_PiS_S_S_iS__param_1,
	.param .u64 .ptr .align 1 _Z16compute_pointingPdS_PiS_S_S_iS__param_2,
	.param .u64 .ptr .align 1 _Z16compute_pointingPdS_PiS_S_S_iS__param_3,
	.param .u64 .ptr .align 1 _Z16compute_pointingPdS_PiS_S_S_iS__param_4,
	.param .u64 .ptr .align 1 _Z16compute_pointingPdS_PiS_S_S_iS__param_5,
	.param .u32 _Z16compute_pointingPdS_PiS_S_S_iS__param_6,
	.param .u64 .ptr .align 1 _Z16compute_pointingPdS_PiS_S_S_iS__param_7
)
{
	.local .align 8 .b8 	__local_depot0[8];
	.reg .b64 	%SP;
	.reg .b64 	%SPL;
	.reg .pred 	%p<140>;
	.reg .b32 	%r<357>;
	.reg .b32 	%f<7>;
	.reg .b64 	%rd<289>;
	.reg .b64 	%fd<757>;

	mov.u64 	%SPL, __local_depot0;
	cvta.local.u64 	%SP, %SPL;
	ld.param.u64 	%rd79, [_Z16compute_pointingPdS_PiS_S_S_iS__param_0];
	ld.param.u64 	%rd80, [_Z16compute_pointingPdS_PiS_S_S_iS__param_1];
	ld.param.u64 	%rd81, [_Z16compute_pointingPdS_PiS_S_S_iS__param_2];
	ld.param.u64 	%rd82, [_Z16compute_pointingPdS_PiS_S_S_iS__param_3];
	ld.param.u64 	%rd84, [_Z16compute_pointingPdS_PiS_S_S_iS__param_4];
	ld.param.u64 	%rd85, [_Z16compute_pointingPdS_PiS_S_S_iS__param_5];
	ld.param.u32 	%r119, [_Z16compute_pointingPdS_PiS_S_S_iS__param_6];
	cvta.to.global.u64 	%rd1, %rd84;
	cvta.to.global.u64 	%rd2, %rd85;
	mov.u32 	%r120, %ctaid.x;
	mov.u32 	%r121, %ntid.x;
	mov.u32 	%r122, %tid.x;
	mad.lo.s32 	%r1, %r120, %r121, %r122;
	setp.gt.s32 	%p2, %r1, %r119;
	@%p2 bra 	$L__BB0_159;
	cvta.to.global.u64 	%rd86, %rd82;
	cvta.to.global.u64 	%rd87, %rd81;
	mul.wide.s32 	%rd88, %r1, 8;
	add.s64 	%rd89, %rd86, %rd88;
	ld.global.f64 	%fd125, [%rd89];
	cvt.rzi.s32.f64 	%r2, %fd125;
	mul.wide.s32 	%rd90, %r1, 4;
	add.s64 	%rd91, %rd87, %rd90;
	ld.global.u32 	%r3, [%rd91];
	mul.wide.s32 	%rd92, %r3, 4;
	{ // callseq 0, 0
	.param .b64 param0;
	st.param.b64 	[param0], %rd92;
	.param .b64 retval0;
	call.uni (retval0), 
	malloc, 
	(
	param0
	);
	ld.param.b64 	%rd93, [retval0];
	} // callseq 0
	setp.lt.s32 	%p3, %r3, 1;
	@%p3 bra 	$L__BB0_159;
	and.b32  	%r4, %r3, 7;
	setp.lt.u32 	%p4, %r3, 8;
	mov.b32 	%r317, 0;
	@%p4 bra 	$L__BB0_5;
	and.b32  	%r317, %r3, 2147483640;
	mov.b32 	%r315, 0;
$L__BB0_4:
	.pragma "nounroll";
	add.s32 	%r125, %r315, %r2;
	mul.wide.u32 	%rd94, %r315, 4;
	add.s64 	%rd95, %rd93, %rd94;
	st.u32 	[%rd95], %r125;
	add.s32 	%r126, %r125, 1;
	st.u32 	[%rd95+4], %r126;
	add.s32 	%r127, %r125, 2;
	st.u32 	[%rd95+8], %r127;
	add.s32 	%r128, %r125, 3;
	st.u32 	[%rd95+12], %r128;
	add.s32 	%r129, %r125, 4;
	st.u32 	[%rd95+16], %r129;
	add.s32 	%r130, %r125, 5;
	st.u32 	[%rd95+20], %r130;
	add.s32 	%r131, %r125, 6;
	st.u32 	[%rd95+24], %r131;
	add.s32 	%r132, %r125, 7;
	st.u32 	[%rd95+28], %r132;
	add.s32 	%r315, %r315, 8;
	setp.ne.s32 	%p5, %r315, %r317;
	@%p5 bra 	$L__BB0_4;
$L__BB0_5:
	setp.eq.s32 	%p6, %r4, 0;
	@%p6 bra 	$L__BB0_13;
	and.b32  	%r9, %r3, 3;
	setp.lt.u32 	%p7, %r4, 4;
	@%p7 bra 	$L__BB0_8;
	add.s32 	%r133, %r317, %r2;
	mul.wide.u32 	%rd96, %r317, 4;
	add.s64 	%rd97, %rd93, %rd96;
	st.u32 	[%rd97], %r133;
	add.s32 	%r134, %r133, 1;
	st.u32 	[%rd97+4], %r134;
	add.s32 	%r135, %r133, 2;
	st.u32 	[%rd97+8], %r135;
	add.s32 	%r136, %r133, 3;
	st.u32 	[%rd97+12], %r136;
	add.s32 	%r317, %r317, 4;
$L__BB0_8:
	setp.eq.s32 	%p8, %r9, 0;
	@%p8 bra 	$L__BB0_13;
	setp.eq.s32 	%p9, %r9, 1;
	@%p9 bra 	$L__BB0_11;
	add.s32 	%r137, %r317, %r2;
	mul.wide.u32 	%rd98, %r317, 4;
	add.s64 	%rd99, %rd93, %rd98;
	st.u32 	[%rd99], %r137;
	add.s32 	%r138, %r137, 1;
	st.u32 	[%rd99+4], %r138;
	add.s32 	%r317, %r317, 2;
$L__BB0_11:
	and.b32  	%r139, %r3, 1;
	setp.eq.b32 	%p10, %r139, 1;
	not.pred 	%p11, %p10;
	@%p11 bra 	$L__BB0_13;
	add.s32 	%r140, %r317, %r2;
	mul.wide.u32 	%rd100, %r317, 4;
	add.s64 	%rd101, %rd93, %rd100;
	st.u32 	[%rd101], %r140;
$L__BB0_13:
	mul.wide.u32 	%rd4, %r3, 8;
	{ // callseq 1, 0
	.param .b64 param0;
	st.param.b64 	[param0], %rd4;
	.param .b64 retval0;
	call.uni (retval0), 
	malloc, 
	(
	param0
	);
	ld.param.b64 	%rd102, [retval0];
	} // callseq 1
	and.b32  	%r14, %r3, 3;
	setp.lt.u32 	%p12, %r3, 4;
	mov.b32 	%r321, 0;
	@%p12 bra 	$L__BB0_16;
	and.b32  	%r321, %r3, 2147483644;
	mov.b32 	%r319, 0;
$L__BB0_15:
	mul.wide.u32 	%rd103, %r319, 4;
	add.s64 	%rd104, %rd93, %rd103;
	ld.u32 	%r143, [%rd104];
	mul.wide.s32 	%rd105, %r143, 8;
	add.s64 	%rd106, %rd1, %rd105;
	ld.global.f64 	%fd126, [%rd106];
	mul.wide.u32 	%rd107, %r319, 8;
	add.s64 	%rd108, %rd102, %rd107;
	st.f64 	[%rd108], %fd126;
	ld.u32 	%r144, [%rd104+4];
	mul.wide.s32 	%rd109, %r144, 8;
	add.s64 	%rd110, %rd1, %rd109;
	ld.global.f64 	%fd127, [%rd110];
	st.f64 	[%rd108+8], %fd127;
	ld.u32 	%r145, [%rd104+8];
	mul.wide.s32 	%rd111, %r145, 8;
	add.s64 	%rd112, %rd1, %rd111;
	ld.global.f64 	%fd128, [%rd112];
	st.f64 	[%rd108+16], %fd128;
	ld.u32 	%r146, [%rd104+12];
	mul.wide.s32 	%rd113, %r146, 8;
	add.s64 	%rd114, %rd1, %rd113;
	ld.global.f64 	%fd129, [%rd114];
	st.f64 	[%rd108+24], %fd129;
	add.s32 	%r319, %r319, 4;
	setp.ne.s32 	%p13, %r319, %r321;
	@%p13 bra 	$L__BB0_15;
$L__BB0_16:
	setp.eq.s32 	%p14, %r14, 0;
	@%p14 bra 	$L__BB0_19;
	mov.b32 	%r322, 0;
$L__BB0_18:
	.pragma "nounroll";
	mul.wide.u32 	%rd115, %r321, 4;
	add.s64 	%rd116, %rd93, %rd115;
	ld.u32 	%r148, [%rd116];
	mul.wide.s32 	%rd117, %r148, 8;
	add.s64 	%rd118, %rd1, %rd117;
	ld.global.f64 	%fd130, [%rd118];
	mul.wide.u32 	%rd119, %r321, 8;
	add.s64 	%rd120, %rd102, %rd119;
	st.f64 	[%rd120], %fd130;
	add.s32 	%r321, %r321, 1;
	add.s32 	%r322, %r322, 1;
	setp.ne.s32 	%p15, %r322, %r14;
	@%p15 bra 	$L__BB0_18;
$L__BB0_19:
	setp.lt.u32 	%p16, %r3, 4;
	{ // callseq 2, 0
	.param .b64 param0;
	st.param.b64 	[param0], %rd4;
	.param .b64 retval0;
	call.uni (retval0), 
	malloc, 
	(
	param0
	);
	ld.param.b64 	%rd121, [retval0];
	} // callseq 2
	mov.b32 	%r325, 0;
	@%p16 bra 	$L__BB0_22;
	and.b32  	%r325, %r3, 2147483644;
	mov.b32 	%r323, 0;
$L__BB0_21:
	mul.wide.u32 	%rd122, %r323, 4;
	add.s64 	%rd123, %rd93, %rd122;
	ld.u32 	%r151, [%rd123];
	mul.wide.s32 	%rd124, %r151, 8;
	add.s64 	%rd125, %rd2, %rd124;
	ld.global.f64 	%fd131, [%rd125];
	mul.wide.u32 	%rd126, %r323, 8;
	add.s64 	%rd127, %rd121, %rd126;
	st.f64 	[%rd127], %fd131;
	ld.u32 	%r152, [%rd123+4];
	mul.wide.s32 	%rd128, %r152, 8;
	add.s64 	%rd129, %rd2, %rd128;
	ld.global.f64 	%fd132, [%rd129];
	st.f64 	[%rd127+8], %fd132;
	ld.u32 	%r153, [%rd123+8];
	mul.wide.s32 	%rd130, %r153, 8;
	add.s64 	%rd131, %rd2, %rd130;
	ld.global.f64 	%fd133, [%rd131];
	st.f64 	[%rd127+16], %fd133;
	ld.u32 	%r154, [%rd123+12];
	mul.wide.s32 	%rd132, %r154, 8;
	add.s64 	%rd133, %rd2, %rd132;
	ld.global.f64 	%fd134, [%rd133];
	st.f64 	[%rd127+24], %fd134;
	add.s32 	%r323, %r323, 4;
	setp.ne.s32 	%p17, %r323, %r325;
	@%p17 bra 	$L__BB0_21;
$L__BB0_22:
	setp.eq.s32 	%p18, %r14, 0;
	@%p18 bra 	$L__BB0_25;
	mov.b32 	%r326, 0;
$L__BB0_24:
	.pragma "nounroll";
	mul.wide.u32 	%rd134, %r325, 4;
	add.s64 	%rd135, %rd93, %rd134;
	ld.u32 	%r156, [%rd135];
	mul.wide.s32 	%rd136, %r156, 8;
	add.s64 	%rd137, %rd2, %rd136;
	ld.global.f64 	%fd135, [%rd137];
	mul.wide.u32 	%rd138, %r325, 8;
	add.s64 	%rd139, %rd121, %rd138;
	st.f64 	[%rd139], %fd135;
	add.s32 	%r325, %r325, 1;
	add.s32 	%r326, %r326, 1;
	setp.ne.s32 	%p19, %r326, %r14;
	@%p19 bra 	$L__BB0_24;
$L__BB0_25:
	{ // callseq 3, 0
	.param .b64 param0;
	st.param.b64 	[param0], %rd4;
	.param .b64 retval0;
	call.uni (retval0), 
	malloc, 
	(
	param0
	);
	ld.param.b64 	%rd140, [retval0];
	} // callseq 3
	cvta.to.global.u64 	%rd141, %rd80;
	add.s64 	%rd8, %rd141, %rd88;
	cvt.rn.f64.u32 	%fd136, %r3;
	mov.f64 	%fd137, 0d401921FB54442EEA;
	div.rn.f64 	%fd1, %fd137, %fd136;
	{
	.reg .b32 %temp; 
	mov.b64 	{%temp, %r158}, %fd137;
	}
	and.b32  	%r31, %r158, 2147483647;
	{
	.reg .b32 %temp; 
	mov.b64 	{%r159, %temp}, %fd137;
	}
	mov.b64 	%fd2, {%r159, %r31};
	{
	.reg .b32 %temp; 
	mov.b64 	{%temp, %r160}, %fd2;
	}
	shr.u32 	%r161, %r160, 20;
	setp.lt.u32 	%p20, %r160, 1048576;
	mul.f64 	%fd138, %fd2, 0d4350000000000000;
	{
	.reg .b32 %temp; 
	mov.b64 	{%temp, %r162}, %fd138;
	}
	shr.u32 	%r163, %r162, 20;
	add.s32 	%r164, %r161, %r163;
	add.s32 	%r165, %r164, -54;
	selp.f64 	%fd139, %fd138, %fd2, %p20;
	selp.b32 	%r32, %r165, %r161, %p20;
	mov.b64 	%rd143, %fd139;
	and.b64  	%rd144, %rd143, 4503599627370495;
	or.b64  	%rd9, %rd144, 4503599627370496;
	mov.b32 	%r327, 0;
$L__BB0_26:
	ld.global.f64 	%fd140, [%rd8];
	cvt.rn.f64.u32 	%fd141, %r327;
	fma.rn.f64 	%fd3, %fd1, %fd141, %fd140;
	{
	.reg .b32 %temp; 
	mov.b64 	{%temp, %r167}, %fd3;
	}
	and.b32  	%r168, %r167, 2147483647;
	{
	.reg .b32 %temp; 
	mov.b64 	{%r169, %temp}, %fd3;
	}
	mov.b64 	%fd727, {%r169, %r168};
	max.u32 	%r170, %r168, %r31;
	setp.lt.u32 	%p21, %r170, 2146435072;
	@%p21 bra 	$L__BB0_30;
	setp.num.f64 	%p29, %fd2, %fd2;
	setp.num.f64 	%p30, %fd727, %fd727;
	and.pred  	%p31, %p30, %p29;
	@%p31 bra 	$L__BB0_29;
	mov.f64 	%fd147, 0d401921FB54442EEA;
	add.rn.f64 	%fd728, %fd3, %fd147;
	bra.uni 	$L__BB0_41;
$L__BB0_29:
	setp.eq.f64 	%p32, %fd727, 0d7FF0000000000000;
	selp.f64 	%fd728, 0dFFF8000000000000, %fd3, %p32;
	bra.uni 	$L__BB0_41;
$L__BB0_30:
	setp.eq.f64 	%p22, %fd2, 0d0000000000000000;
	mov.f64 	%fd728, 0dFFF8000000000000;
	@%p22 bra 	$L__BB0_41;
	setp.ltu.f64 	%p23, %fd727, %fd2;
	mov.f64 	%fd728, %fd3;
	@%p23 bra 	$L__BB0_41;
	{
	.reg .b32 %temp; 
	mov.b64 	{%temp, %r171}, %fd727;
	}
	shr.u32 	%r328, %r171, 20;
	setp.gt.u32 	%p24, %r171, 1048575;
	@%p24 bra 	$L__BB0_34;
	mul.f64 	%fd727, %fd727, 0d4350000000000000;
	{
	.reg .b32 %temp; 
	mov.b64 	{%temp, %r172}, %fd727;
	}
	shr.u32 	%r173, %r172, 20;
	add.s32 	%r174, %r328, %r173;
	add.s32 	%r328, %r174, -54;
$L__BB0_34:
	mov.b64 	%rd145, %fd727;
	and.b64  	%rd146, %rd145, 4503599627370495;
	or.b64  	%rd270, %rd146, 4503599627370496;
	sub.s32 	%r329, %r328, %r32;
$L__BB0_35:
	sub.s64 	%rd147, %rd270, %rd9;
	mov.b64 	%fd143, %rd147;
	{
	.reg .b32 %temp; 
	mov.b64 	{%temp, %r175}, %fd143;
	}
	setp.lt.s32 	%p25, %r175, 0;
	selp.b64 	%rd12, %rd270, %rd147, %p25;
	shl.b64 	%rd270, %rd12, 1;
	add.s32 	%r39, %r329, -1;
	setp.gt.s32 	%p26, %r329, 0;
	mov.u32 	%r329, %r39;
	@%p26 bra 	$L__BB0_35;
	and.b64  	%rd14, %rd12, 9223372036854775807;
	setp.eq.s64 	%p27, %rd14, 0;
	mov.b64 	%rd271, 0;
	@%p27 bra 	$L__BB0_40;
	mov.b64 	%fd144, %rd14;
	mul.f64 	%fd145, %fd144, 0d4350000000000000;
	{
	.reg .b32 %temp; 
	mov.b64 	{%temp, %r176}, %fd145;
	}
	shr.u32 	%r177, %r176, 20;
	sub.s32 	%r178, 55, %r177;
	sub.s32 	%r40, %r32, %r178;
	shl.b64 	%rd15, %rd14, %r178;
	setp.gt.s32 	%p28, %r40, 0;
	@%p28 bra 	$L__BB0_39;
	sub.s32 	%r180, 1, %r40;
	shr.u64 	%rd271, %rd15, %r180;
	bra.uni 	$L__BB0_40;
$L__BB0_39:
	add.s32 	%r179, %r40, -1;
	cvt.u64.u32 	%rd149, %r179;
	shl.b64 	%rd150, %rd149, 52;
	add.s64 	%rd271, %rd150, %rd15;
$L__BB0_40:
	mov.b64 	%fd146, %rd271;
	copysign.f64 	%fd728, %fd3, %fd146;
$L__BB0_41:
	mul.wide.u32 	%rd151, %r327, 8;
	add.s64 	%rd152, %rd140, %rd151;
	st.f64 	[%rd152], %fd728;
	add.s32 	%r327, %r327, 1;
	setp.ne.s32 	%p33, %r327, %r3;
	@%p33 bra 	$L__BB0_26;
	setp.lt.u32 	%p34, %r3, 4;
	mul.wide.u32 	%rd153, %r3, 8;
	{ // callseq 4, 0
	.param .b64 param0;
	st.param.b64 	[param0], %rd153;
	.param .b64 retval0;
	call.uni (retval0), 
	malloc, 
	(
	param0
	);
	ld.param.b64 	%rd154, [retval0];
	} // callseq 4
	cvta.to.global.u64 	%rd155, %rd79;
	mul.wide.s32 	%rd156, %r1, 8;
	add.s64 	%rd20, %rd155, %rd156;
	ld.global.f64 	%fd730, [%rd20];
	mov.b32 	%r331, 0;
	@%p34 bra 	$L__BB0_45;
	and.b32  	%r331, %r3, 2147483644;
	neg.s32 	%r330, %r331;
	add.s64 	%rd272, %rd154, 16;
$L__BB0_44:
	st.f64 	[%rd272+-16], %fd730;
	ld.global.f64 	%fd148, [%rd20];
	st.f64 	[%rd272+-8], %fd148;
	st.f64 	[%rd272], %fd148;
	ld.global.f64 	%fd730, [%rd20];
	st.f64 	[%rd272+8], %fd730;
	add.s32 	%r330, %r330, 4;
	add.s64 	%rd272, %rd272, 32;
	setp.ne.s32 	%p35, %r330, 0;
	@%p35 bra 	$L__BB0_44;
$L__BB0_45:
	setp.eq.s32 	%p36, %r14, 0;
	@%p36 bra 	$L__BB0_49;
	mul.wide.u32 	%rd157, %r331, 8;
	add.s64 	%rd273, %rd154, %rd157;
	neg.s32 	%r332, %r14;
$L__BB0_47:
	.pragma "nounroll";
	st.f64 	[%rd273], %fd730;
	add.s64 	%rd273, %rd273, 8;
	add.s32 	%r332, %r332, 1;
	setp.ne.s32 	%p37, %r332, 0;
	@%p37 bra 	$L__BB0_47;
	ld.global.f64 	%fd730, [%rd20];
$L__BB0_49:
	abs.f64 	%fd17, %fd730;
	setp.neu.f64 	%p38, %fd17, 0d7FF0000000000000;
	@%p38 bra 	$L__BB0_51;
	mov.f64 	%fd154, 0d0000000000000000;
	mul.rn.f64 	%fd733, %fd730, %fd154;
	mov.b32 	%r334, 1;
	bra.uni 	$L__BB0_54;
$L__BB0_51:
	mul.f64 	%fd149, %fd730, 0d3FE45F306DC9C883;
	cvt.rni.s32.f64 	%r333, %fd149;
	cvt.rn.f64.s32 	%fd150, %r333;
	fma.rn.f64 	%fd151, %fd150, 0dBFF921FB54442D18, %fd730;
	fma.rn.f64 	%fd152, %fd150, 0dBC91A62633145C00, %fd151;
	fma.rn.f64 	%fd733, %fd150, 0dB97B839A252049C0, %fd152;
	setp.ltu.f64 	%p39, %fd17, 0d41E0000000000000;
	@%p39 bra 	$L__BB0_53;
	{ // callseq 5, 0
	.param .b64 param0;
	st.param.f64 	[param0], %fd730;
	.param .align 16 .b8 retval0[16];
	call.uni (retval0), 
	__internal_trig_reduction_slowpathd, 
	(
	param0
	);
	ld.param.f64 	%fd733, [retval0];
	ld.param.b32 	%r333, [retval0+8];
	} // callseq 5
$L__BB0_53:
	add.s32 	%r334, %r333, 1;
$L__BB0_54:
	shl.b32 	%r184, %r334, 6;
	cvt.u64.u32 	%rd158, %r184;
	and.b64  	%rd159, %rd158, 64;
	mov.u64 	%rd160, __cudart_sin_cos_coeffs;
	add.s64 	%rd161, %rd160, %rd159;
	mul.rn.f64 	%fd155, %fd733, %fd733;
	and.b32  	%r185, %r334, 1;
	setp.eq.b32 	%p40, %r185, 1;
	selp.f64 	%fd156, 0dBDA8FF8320FD8164, 0d3DE5DB65F9785EBA, %p40;
	ld.global.nc.v2.f64 	{%fd157, %fd158}, [%rd161];
	fma.rn.f64 	%fd159, %fd156, %fd155, %fd157;
	fma.rn.f64 	%fd160, %fd159, %fd155, %fd158;
	ld.global.nc.v2.f64 	{%fd161, %fd162}, [%rd161+16];
	fma.rn.f64 	%fd163, %fd160, %fd155, %fd161;
	fma.rn.f64 	%fd164, %fd163, %fd155, %fd162;
	ld.global.nc.v2.f64 	{%fd165, %fd166}, [%rd161+32];
	fma.rn.f64 	%fd167, %fd164, %fd155, %fd165;
	fma.rn.f64 	%fd168, %fd167, %fd155, %fd166;
	fma.rn.f64 	%fd169, %fd168, %fd733, %fd733;
	fma.rn.f64 	%fd170, %fd168, %fd155, 0d3FF0000000000000;
	selp.f64 	%fd171, %fd170, %fd169, %p40;
	and.b32  	%r186, %r334, 2;
	setp.eq.s32 	%p41, %r186, 0;
	mov.f64 	%fd172, 0d0000000000000000;
	sub.f64 	%fd173, %fd172, %fd171;
	selp.f64 	%fd174, %fd171, %fd173, %p41;
	add.f64 	%fd175, %fd174, 0d3FE0000000000000;
	mov.f64 	%fd176, 0d3FE0000000000000;
	copysign.f64 	%fd177, %fd175, %fd176;
	add.rz.f64 	%fd178, %fd175, %fd177;
	cvt.rzi.f64.f64 	%fd179, %fd178;
	cvt.rzi.s32.f64 	%r55, %fd179;
	{ // callseq 6, 0
	.param .b64 param0;
	st.param.b64 	[param0], 8;
	.param .b64 retval0;
	call.uni (retval0), 
	malloc, 
	(
	param0
	);
	ld.param.b64 	%rd162, [retval0];
	} // callseq 6
	ld.f64 	%fd180, [%rd102];
	ld.f64 	%fd181, [%rd121];
	mul.f64 	%fd182, %fd181, %fd181;
	fma.rn.f64 	%fd183, %fd180, %fd180, %fd182;
	sqrt.rn.f64 	%fd184, %fd183;
	st.f64 	[%rd162], %fd184;
	{ // callseq 7, 0
	.param .b64 param0;
	st.param.b64 	[param0], 8;
	.param .b64 retval0;
	call.uni (retval0), 
	malloc, 
	(
	param0
	);
	ld.param.b64 	%rd30, [retval0];
	} // callseq 7
	{ // callseq 8, 0
	.param .b64 param0;
	st.param.b64 	[param0], 8;
	.param .b64 retval0;
	call.uni (retval0), 
	malloc, 
	(
	param0
	);
	ld.param.b64 	%rd164, [retval0];
	} // callseq 8
	{ // callseq 9, 0
	.param .b64 param0;
	st.param.b64 	[param0], 8;
	.param .b64 retval0;
	call.uni (retval0), 
	malloc, 
	(
	param0
	);
	ld.param.b64 	%rd166, [retval0];
	} // callseq 9
	ld.f64 	%fd185, [%rd162];
	setp.leu.f64 	%p42, %fd185, 0d3F847AE147AE147B;
	@%p42 bra 	$L__BB0_59;
	{ // callseq 12, 0
	.param .b64 param0;
	st.param.b64 	[param0], 8;
	.param .b64 retval0;
	call.uni (retval0), 
	malloc, 
	(
	param0
	);
	ld.param.b64 	%rd30, [retval0];
	} // callseq 12
	ld.f64 	%fd198, [%rd162];
	mul.f64 	%fd199, %fd198, 0d3FE0000000000000;
	mul.f64 	%fd23, %fd199, %fd199;
	mov.f64 	%fd734, 0d3FF0000000000000;
	mov.b32 	%r335, -48;
	mov.f64 	%fd735, %fd734;
	mov.f64 	%fd736, %fd734;
	mov.f64 	%fd737, %fd734;
$L__BB0_56:
	mul.f64 	%fd28, %fd736, %fd734;
	mul.f64 	%fd29, %fd735, %fd23;
	mul.f64 	%fd200, %fd28, %fd28;
	div.rn.f64 	%fd201, %fd29, %fd200;
	fma.rn.f64 	%fd30, %fd201, %fd201, %fd737;
	setp.eq.s32 	%p43, %r335, 0;
	@%p43 bra 	$L__BB0_58;
	add.s32 	%r188, %r335, 52;
	add.s32 	%r189, %r335, 50;
	cvt.rn.f64.u32 	%fd202, %r189;
	mul.f64 	%fd203, %fd28, %fd202;
	mul.f64 	%fd204, %fd29, %fd23;
	mul.f64 	%fd205, %fd203, %fd203;
	div.rn.f64 	%fd206, %fd204, %fd205;
	fma.rn.f64 	%fd207, %fd206, %fd206, %fd30;
	add.s32 	%r190, %r335, 51;
	cvt.rn.f64.u32 	%fd208, %r190;
	mul.f64 	%fd209, %fd203, %fd208;
	mul.f64 	%fd210, %fd204, %fd23;
	mul.f64 	%fd211, %fd209, %fd209;
	div.rn.f64 	%fd212, %fd210, %fd211;
	fma.rn.f64 	%fd213, %fd212, %fd212, %fd207;
	cvt.rn.f64.u32 	%fd214, %r188;
	mul.f64 	%fd736, %fd209, %fd214;
	mul.f64 	%fd735, %fd210, %fd23;
	mul.f64 	%fd215, %fd736, %fd736;
	div.rn.f64 	%fd216, %fd735, %fd215;
	fma.rn.f64 	%fd737, %fd216, %fd216, %fd213;
	add.f64 	%fd734, %fd734, 0d4010000000000000;
	add.s32 	%r335, %r335, 4;
	bra.uni 	$L__BB0_56;
$L__BB0_58:
	st.f64 	[%rd30], %fd30;
	bra.uni 	$L__BB0_60;
$L__BB0_59:
	{ // callseq 10, 0
	.param .b64 param0;
	st.param.b64 	[param0], 8;
	.param .b64 retval0;
	call.uni (retval0), 
	malloc, 
	(
	param0
	);
	ld.param.b64 	%rd168, [retval0];
	} // callseq 10
	{ // callseq 11, 0
	.param .b64 param0;
	st.param.b64 	[param0], 8;
	.param .b64 retval0;
	call.uni (retval0), 
	malloc, 
	(
	param0
	);
	ld.param.b64 	%rd170, [retval0];
	} // callseq 11
	ld.f64 	%fd186, [%rd162];
	mul.f64 	%fd187, %fd186, %fd186;
	st.f64 	[%rd170], %fd187;
	mul.f64 	%fd188, %fd187, %fd187;
	mul.f64 	%fd189, %fd188, 0dBFC5555555555555;
	mul.f64 	%fd190, %fd187, %fd188;
	mul.f64 	%fd191, %fd187, %fd190;
	fma.rn.f64 	%fd192, %fd191, 0d3F81111111111111, %fd189;
	mul.f64 	%fd193, %fd187, %fd191;
	mul.f64 	%fd194, %fd187, %fd193;
	fma.rn.f64 	%fd195, %fd194, 0dBF2A01A01A01A01A, %fd192;
	st.f64 	[%rd168], %fd195;
	add.f64 	%fd196, %fd195, 0d3FF0000000000000;
	st.f64 	[%rd30], %fd196;
$L__BB0_60:
	mov.pred 	%p139, -1;
	setp.eq.s32 	%p45, %r55, 1;
	@%p45 bra 	$L__BB0_83;
	setp.ne.s32 	%p46, %r55, 0;
	@%p46 bra 	$L__BB0_82;
	{ // callseq 13, 0
	.param .b64 param0;
	st.param.b64 	[param0], 8;
	.param .b64 retval0;
	call.uni (retval0), 
	malloc, 
	(
	param0
	);
	ld.param.b64 	%rd173, [retval0];
	} // callseq 13
	ld.f64 	%fd35, [%rd154];
	abs.f64 	%fd36, %fd35;
	setp.neu.f64 	%p47, %fd36, 0d7FF0000000000000;
	@%p47 bra 	$L__BB0_64;
	mov.f64 	%fd222, 0d0000000000000000;
	mul.rn.f64 	%fd739, %fd35, %fd222;
	mov.b32 	%r337, 1;
	bra.uni 	$L__BB0_67;
$L__BB0_64:
	mul.f64 	%fd217, %fd35, 0d3FE45F306DC9C883;
	cvt.rni.s32.f64 	%r336, %fd217;
	cvt.rn.f64.s32 	%fd218, %r336;
	fma.rn.f64 	%fd219, %fd218, 0dBFF921FB54442D18, %fd35;
	fma.rn.f64 	%fd220, %fd218, 0dBC91A62633145C00, %fd219;
	fma.rn.f64 	%fd739, %fd218, 0dB97B839A252049C0, %fd220;
	setp.ltu.f64 	%p48, %fd36, 0d41E0000000000000;
	@%p48 bra 	$L__BB0_66;
	{ // callseq 14, 0
	.param .b64 param0;
	st.param.f64 	[param0], %fd35;
	.param .align 16 .b8 retval0[16];
	call.uni (retval0), 
	__internal_trig_reduction_slowpathd, 
	(
	param0
	);
	ld.param.f64 	%fd739, [retval0];
	ld.param.b32 	%r336, [retval0+8];
	} // callseq 14
$L__BB0_66:
	add.s32 	%r337, %r336, 1;
$L__BB0_67:
	shl.b32 	%r193, %r337, 6;
	cvt.u64.u32 	%rd174, %r193;
	and.b64  	%rd175, %rd174, 64;
	mov.u64 	%rd176, __cudart_sin_cos_coeffs;
	add.s64 	%rd177, %rd176, %rd175;
	mul.rn.f64 	%fd223, %fd739, %fd739;
	and.b32  	%r194, %r337, 1;
	setp.eq.b32 	%p49, %r194, 1;
	selp.f64 	%fd224, 0dBDA8FF8320FD8164, 0d3DE5DB65F9785EBA, %p49;
	ld.global.nc.v2.f64 	{%fd225, %fd226}, [%rd177];
	fma.rn.f64 	%fd227, %fd224, %fd223, %fd225;
	fma.rn.f64 	%fd228, %fd227, %fd223, %fd226;
	ld.global.nc.v2.f64 	{%fd229, %fd230}, [%rd177+16];
	fma.rn.f64 	%fd231, %fd228, %fd223, %fd229;
	fma.rn.f64 	%fd232, %fd231, %fd223, %fd230;
	ld.global.nc.v2.f64 	{%fd233, %fd234}, [%rd177+32];
	fma.rn.f64 	%fd235, %fd232, %fd223, %fd233;
	fma.rn.f64 	%fd236, %fd235, %fd223, %fd234;
	fma.rn.f64 	%fd237, %fd236, %fd739, %fd739;
	fma.rn.f64 	%fd238, %fd236, %fd223, 0d3FF0000000000000;
	selp.f64 	%fd239, %fd238, %fd237, %p49;
	and.b32  	%r195, %r337, 2;
	setp.eq.s32 	%p50, %r195, 0;
	mov.f64 	%fd240, 0d0000000000000000;
	sub.f64 	%fd241, %fd240, %fd239;
	selp.f64 	%fd242, %fd239, %fd241, %p50;
	st.f64 	[%rd173], %fd242;
	{ // callseq 15, 0
	.param .b64 param0;
	st.param.b64 	[param0], 8;
	.param .b64 retval0;
	call.uni (retval0), 
	malloc, 
	(
	param0
	);
	ld.param.b64 	%rd178, [retval0];
	} // callseq 15
	ld.f64 	%fd42, [%rd162];
	abs.f64 	%fd43, %fd42;
	setp.neu.f64 	%p51, %fd43, 0d7FF0000000000000;
	@%p51 bra 	$L__BB0_69;
	mov.f64 	%fd248, 0d0000000000000000;
	mul.rn.f64 	%fd741, %fd42, %fd248;
	mov.b32 	%r339, 1;
	bra.uni 	$L__BB0_72;
$L__BB0_69:
	mul.f64 	%fd243, %fd42, 0d3FE45F306DC9C883;
	cvt.rni.s32.f64 	%r338, %fd243;
	cvt.rn.f64.s32 	%fd244, %r338;
	fma.rn.f64 	%fd245, %fd244, 0dBFF921FB54442D18, %fd42;
	fma.rn.f64 	%fd246, %fd244, 0dBC91A62633145C00, %fd245;
	fma.rn.f64 	%fd741, %fd244, 0dB97B839A252049C0, %fd246;
	setp.ltu.f64 	%p52, %fd43, 0d41E0000000000000;
	@%p52 bra 	$L__BB0_71;
	{ // callseq 16, 0
	.param .b64 param0;
	st.param.f64 	[param0], %fd42;
	.param .align 16 .b8 retval0[16];
	call.uni (retval0), 
	__internal_trig_reduction_slowpathd, 
	(
	param0
	);
	ld.param.f64 	%fd741, [retval0];
	ld.param.b32 	%r338, [retval0+8];
	} // callseq 16
$L__BB0_71:
	add.s32 	%r339, %r338, 1;
$L__BB0_72:
	shl.b32 	%r198, %r339, 6;
	cvt.u64.u32 	%rd179, %r198;
	and.b64  	%rd180, %rd179, 64;
	mov.u64 	%rd181, __cudart_sin_cos_coeffs;
	add.s64 	%rd182, %rd181, %rd180;
	mul.rn.f64 	%fd249, %fd741, %fd741;
	and.b32  	%r199, %r339, 1;
	setp.eq.b32 	%p53, %r199, 1;
	selp.f64 	%fd250, 0dBDA8FF8320FD8164, 0d3DE5DB65F9785EBA, %p53;
	ld.global.nc.v2.f64 	{%fd251, %fd252}, [%rd182];
	fma.rn.f64 	%fd253, %fd250, %fd249, %fd251;
	fma.rn.f64 	%fd254, %fd253, %fd249, %fd252;
	ld.global.nc.v2.f64 	{%fd255, %fd256}, [%rd182+16];
	fma.rn.f64 	%fd257, %fd254, %fd249, %fd255;
	fma.rn.f64 	%fd258, %fd257, %fd249, %fd256;
	ld.global.nc.v2.f64 	{%fd259, %fd260}, [%rd182+32];
	fma.rn.f64 	%fd261, %fd258, %fd249, %fd259;
	fma.rn.f64 	%fd262, %fd261, %fd249, %fd260;
	fma.rn.f64 	%fd263, %fd262, %fd741, %fd741;
	fma.rn.f64 	%fd264, %fd262, %fd249, 0d3FF0000000000000;
	selp.f64 	%fd265, %fd264, %fd263, %p53;
	and.b32  	%r200, %r339, 2;
	setp.eq.s32 	%p54, %r200, 0;
	mov.f64 	%fd266, 0d0000000000000000;
	sub.f64 	%fd267, %fd266, %fd265;
	selp.f64 	%fd268, %fd265, %fd267, %p54;
	st.f64 	[%rd178], %fd268;
	ld.f64 	%fd49, [%rd173];
	setp.leu.f64 	%p55, %fd49, 0d3FE999999999999A;
	@%p55 bra 	$L__BB0_74;
	add.u64 	%rd183, %SP, 0;
	add.u64 	%rd184, %SPL, 0;
	st.local.f64 	[%rd184], %fd49;
	mov.u64 	%rd185, $str;
	cvta.global.u64 	%rd186, %rd185;
	{ // callseq 17, 0
	.param .b64 param0;
	st.param.b64 	[param0], %rd186;
	.param .b64 param1;
	st.param.b64 	[param1], %rd183;
	.param .b32 retval0;
	call.uni (retval0), 
	vprintf, 
	(
	param0, 
	param1
	);
	ld.param.b32 	%r201, [retval0];
	} // callseq 17
$L__BB0_74:
	{ // callseq 18, 0
	.param .b64 param0;
	st.param.b64 	[param0], 8;
	.param .b64 retval0;
	call.uni (retval0), 
	malloc, 
	(
	param0
	);
	ld.param.b64 	%rd187, [retval0];
	} // callseq 18
	{ // callseq 19, 0
	.param .b64 param0;
	st.param.b64 	[param0], 8;
	.param .b64 retval0;
	call.uni (retval0), 
	malloc, 
	(
	param0
	);
	ld.param.b64 	%rd188, [retval0];
	} // callseq 19
	ld.f64 	%fd269, [%rd121];
	ld.f64 	%fd270, [%rd173];
	mul.f64 	%fd271, %fd270, %fd270;
	mov.f64 	%fd272, 0d3FF0000000000000;
	sub.f64 	%fd273, %fd272, %fd271;
	sqrt.rn.f64 	%fd274, %fd273;
	div.rn.f64 	%fd275, %fd269, %fd274;
	ld.f64 	%fd276, [%rd30];
	mul.f64 	%fd277, %fd275, %fd276;
	st.f64 	[%rd188], %fd277;
	{ // callseq 20, 0
	.param .b64 param0;
	st.param.b64 	[param0], 8;
	.param .b64 retval0;
	call.uni (retval0), 
	malloc, 
	(
	param0
	);
	ld.param.b64 	%rd277, [retval0];
	} // callseq 20
	ld.f64 	%fd50, [%rd188];
	{
	.reg .b32 %temp; 
	mov.b64 	{%temp, %r203}, %fd50;
	}
	mov.b32 	%f1, %r203;
	abs.f32 	%f2, %f1;
	setp.geu.f32 	%p56, %f2, 0f3FE26666;
	@%p56 bra 	$L__BB0_76;
	mul.f64 	%fd311, %fd50, %fd50;
	fma.rn.f64 	%fd312, %fd311, 0d3FB0066BDC1895E9, 0dBFB3823B180754AF;
	fma.rn.f64 	%fd313, %fd312, %fd311, 0d3FB11E52CC2F79AE;
	fma.rn.f64 	%fd314, %fd313, %fd311, 0dBF924EAF3526861B;
	fma.rn.f64 	%fd315, %fd314, %fd311, 0d3F91DF02A31E6CB7;
	fma.rn.f64 	%fd316, %fd315, %fd311, 0d3F847D18B0EEC6CC;
	fma.rn.f64 	%fd317, %fd316, %fd311, 0d3F8D0AF961BA53B0;
	fma.rn.f64 	%fd318, %fd317, %fd311, 0d3F91BF7734CF1C48;
	fma.rn.f64 	%fd319, %fd318, %fd311, 0d3F96E91483144EF7;
	fma.rn.f64 	%fd320, %fd319, %fd311, 0d3F9F1C6E0A4F9F81;
	fma.rn.f64 	%fd321, %fd320, %fd311, 0d3FA6DB6DC27FA92B;
	fma.rn.f64 	%fd322, %fd321, %fd311, 0d3FB333333320F91B;
	fma.rn.f64 	%fd323, %fd322, %fd311, 0d3FC5555555555F4D;
	mul.f64 	%fd324, %fd311, %fd323;
	fma.rn.f64 	%fd742, %fd324, %fd50, %fd50;
	bra.uni 	$L__BB0_77;
$L__BB0_76:
	abs.f64 	%fd278, %fd50;
	fma.rn.f64 	%fd279, %fd278, 0dBFE0000000000000, 0d3FE0000000000000;
	rsqrt.approx.ftz.f64 	%fd280, %fd279;
	{
	.reg .b32 %temp; 
	mov.b64 	{%r204, %temp}, %fd280;
	}
	{
	.reg .b32 %temp; 
	mov.b64 	{%temp, %r205}, %fd280;
	}
	add.s32 	%r206, %r205, -1048576;
	mov.b64 	%fd281, {%r204, %r206};
	mul.f64 	%fd282, %fd279, %fd280;
	neg.f64 	%fd283, %fd282;
	fma.rn.f64 	%fd284, %fd282, %fd283, %fd279;
	fma.rn.f64 	%fd285, %fd284, %fd281, %fd282;
	neg.f64 	%fd286, %fd285;
	fma.rn.f64 	%fd287, %fd280, %fd286, 0d3FF0000000000000;
	fma.rn.f64 	%fd288, %fd287, %fd281, %fd281;
	fma.rn.f64 	%fd289, %fd285, %fd286, %fd279;
	fma.rn.f64 	%fd290, %fd289, %fd288, %fd285;
	{
	.reg .b32 %temp; 
	mov.b64 	{%temp, %r207}, %fd279;
	}
	setp.lt.s32 	%p57, %r207, 0;
	selp.f64 	%fd291, 0dFFF8000000000000, %fd290, %p57;
	setp.ne.f64 	%p58, %fd279, 0d0000000000000000;
	selp.f64 	%fd292, %fd291, %fd279, %p58;
	fma.rn.f64 	%fd293, %fd279, 0d3FB0066BDC1895E9, 0dBFB3823B180754AF;
	fma.rn.f64 	%fd294, %fd293, %fd279, 0d3FB11E52CC2F79AE;
	fma.rn.f64 	%fd295, %fd294, %fd279, 0dBF924EAF3526861B;
	fma.rn.f64 	%fd296, %fd295, %fd279, 0d3F91DF02A31E6CB7;
	fma.rn.f64 	%fd297, %fd296, %fd279, 0d3F847D18B0EEC6CC;
	fma.rn.f64 	%fd298, %fd297, %fd279, 0d3F8D0AF961BA53B0;
	fma.rn.f64 	%fd299, %fd298, %fd279, 0d3F91BF7734CF1C48;
	fma.rn.f64 	%fd300, %fd299, %fd279, 0d3F96E91483144EF7;
	fma.rn.f64 	%fd301, %fd300, %fd279, 0d3F9F1C6E0A4F9F81;
	fma.rn.f64 	%fd302, %fd301, %fd279, 0d3FA6DB6DC27FA92B;
	fma.rn.f64 	%fd303, %fd302, %fd279, 0d3FB333333320F91B;
	fma.rn.f64 	%fd304, %fd303, %fd279, 0d3FC5555555555F4D;
	mul.f64 	%fd305, %fd279, %fd304;
	mul.f64 	%fd306, %fd292, 0dC000000000000000;
	fma.rn.f64 	%fd307, %fd306, %fd305, 0d3C91A62633145C07;
	add.f64 	%fd308, %fd306, 0d3FE921FB54442D18;
	add.f64 	%fd309, %fd308, %fd307;
	add.f64 	%fd310, %fd309, 0d3FE921FB54442D18;
	copysign.f64 	%fd742, %fd50, %fd310;
$L__BB0_77:
	st.f64 	[%rd277], %fd742;
	ld.f64 	%fd325, [%rd173];
	ld.f64 	%fd326, [%rd178];
	mul.f64 	%fd327, %fd325, %fd326;
	ld.f64 	%fd328, [%rd102];
	ld.f64 	%fd329, [%rd30];
	mul.f64 	%fd330, %fd328, %fd329;
	mul.f64 	%fd331, %fd325, %fd325;
	mov.f64 	%fd332, 0d3FF0000000000000;
	sub.f64 	%fd333, %fd332, %fd331;
	sqrt.rn.f64 	%fd334, %fd333;
	mul.f64 	%fd335, %fd330, %fd334;
	sub.f64 	%fd336, %fd327, %fd335;
	st.f64 	[%rd187], %fd336;
	{ // callseq 21, 0
	.param .b64 param0;
	st.param.b64 	[param0], 8;
	.param .b64 retval0;
	call.uni (retval0), 
	malloc, 
	(
	param0
	);
	ld.param.b64 	%rd276, [retval0];
	} // callseq 21
	ld.f64 	%fd54, [%rd187];
	{
	.reg .b32 %temp; 
	mov.b64 	{%temp, %r68}, %fd54;
	}
	abs.f64 	%fd55, %fd54;
	{
	.reg .b32 %temp; 
	mov.b64 	{%temp, %r208}, %fd55;
	}
	setp.gt.s32 	%p59, %r208, 1071801957;
	@%p59 bra 	$L__BB0_81;
	mul.f64 	%fd377, %fd54, %fd54;
	fma.rn.f64 	%fd378, %fd377, 0d3FB0066BDC1895E9, 0dBFB3823B180754AF;
	fma.rn.f64 	%fd379, %fd378, %fd377, 0d3FB11E52CC2F79AE;
	fma.rn.f64 	%fd380, %fd379, %fd377, 0dBF924EAF3526861B;
	fma.rn.f64 	%fd381, %fd380, %fd377, 0d3F91DF02A31E6CB7;
	fma.rn.f64 	%fd382, %fd381, %fd377, 0d3F847D18B0EEC6CC;
	fma.rn.f64 	%fd383, %fd382, %fd377, 0d3F8D0AF961BA53B0;
	fma.rn.f64 	%fd384, %fd383, %fd377, 0d3F91BF7734CF1C48;
	fma.rn.f64 	%fd385, %fd384, %fd377, 0d3F96E91483144EF7;
	fma.rn.f64 	%fd386, %fd385, %fd377, 0d3F9F1C6E0A4F9F81;
	fma.rn.f64 	%fd387, %fd386, %fd377, 0d3FA6DB6DC27FA92B;
	fma.rn.f64 	%fd388, %fd387, %fd377, 0d3FB333333320F91B;
	fma.rn.f64 	%fd389, %fd388, %fd377, 0d3FC5555555555F4D;
	mul.f64 	%fd390, %fd377, %fd389;
	fma.rn.f64 	%fd56, %fd390, %fd55, %fd55;
	setp.gt.s32 	%p63, %r68, -1;
	@%p63 bra 	$L__BB0_80;
	mov.f64 	%fd395, 0d3C91A62633145C07;
	add.rn.f64 	%fd396, %fd56, %fd395;
	mov.f64 	%fd397, 0d3FF921FB54442D18;
	add.rn.f64 	%fd57, %fd397, %fd396;
	st.f64 	[%rd276], %fd57;
	bra.uni 	$L__BB0_124;
$L__BB0_80:
	mov.f64 	%fd391, 0dBC91A62633145C07;
	add.rn.f64 	%fd392, %fd56, %fd391;
	neg.f64 	%fd393, %fd392;
	mov.f64 	%fd394, 0d3FF921FB54442D18;
	add.rn.f64 	%fd58, %fd394, %fd393;
	st.f64 	[%rd276], %fd58;
	bra.uni 	$L__BB0_124;
$L__BB0_81:
	mov.f64 	%fd337, 0d3FF0000000000000;
	sub.f64 	%fd338, %fd337, %fd55;
	{
	.reg .b32 %temp; 
	mov.b64 	{%r209, %temp}, %fd338;
	}
	{
	.reg .b32 %temp; 
	mov.b64 	{%temp, %r210}, %fd338;
	}
	add.s32 	%r211, %r210, -1048576;
	mov.b64 	%fd339, {%r209, %r211};
	rsqrt.approx.ftz.f64 	%fd340, %fd339;
	{
	.reg .b32 %temp; 
	mov.b64 	{%r212, %temp}, %fd340;
	}
	{
	.reg .b32 %temp; 
	mov.b64 	{%temp, %r213}, %fd340;
	}
	add.s32 	%r214, %r213, -1048576;
	mov.b64 	%fd341, {%r212, %r214};
	mul.f64 	%fd342, %fd339, %fd340;
	neg.f64 	%fd343, %fd342;
	fma.rn.f64 	%fd344, %fd342, %fd343, %fd339;
	fma.rn.f64 	%fd345, %fd344, %fd341, %fd342;
	neg.f64 	%fd346, %fd345;
	fma.rn.f64 	%fd347, %fd340, %fd346, 0d3FF0000000000000;
	fma.rn.f64 	%fd348, %fd347, %fd341, %fd341;
	fma.rn.f64 	%fd349, %fd345, %fd346, %fd339;
	fma.rn.f64 	%fd350, %fd349, %fd348, %fd345;
	{
	.reg .b32 %temp; 
	mov.b64 	{%r215, %temp}, %fd350;
	}
	{
	.reg .b32 %temp; 
	mov.b64 	{%temp, %r216}, %fd350;
	}
	add.s32 	%r217, %r216, 1048576;
	mov.b64 	%fd351, {%r215, %r217};
	fma.rn.f64 	%fd352, %fd338, 0d3EC715B371155F70, 0dBEBAC2FE66FAAC4B;
	fma.rn.f64 	%fd353, %fd352, %fd338, 0d3ED9A9B88EFCD9B8;
	fma.rn.f64 	%fd354, %fd353, %fd338, 0d3EDD0F40A8A0C4C3;
	fma.rn.f64 	%fd355, %fd354, %fd338, 0d3EF46D4CFA9E0E1F;
	fma.rn.f64 	%fd356, %fd355, %fd338, 0d3F079C168D1E2422;
	fma.rn.f64 	%fd357, %fd356, %fd338, 0d3F1C9A88C3BCA540;
	fma.rn.f64 	%fd358, %fd357, %fd338, 0d3F31C4E64BD476DF;
	fma.rn.f64 	%fd359, %fd358, %fd338, 0d3F46E8BA60009C8F;
	fma.rn.f64 	%fd360, %fd359, %fd338, 0d3F5F1C71C62B05A2;
	fma.rn.f64 	%fd361, %fd360, %fd338, 0d3F76DB6DB6DC9F2C;
	fma.rn.f64 	%fd362, %fd361, %fd338, 0d3F9333333333329C;
	fma.rn.f64 	%fd363, %fd362, %fd338, 0d3FB5555555555555;
	setp.lt.s32 	%p60, %r210, 1;
	mov.f64 	%fd364, 0d0000000000000000;
	mul.rn.f64 	%fd365, %fd55, %fd364;
	mul.f64 	%fd366, %fd338, %fd363;
	fma.rn.f64 	%fd367, %fd366, %fd351, %fd351;
	selp.f64 	%fd368, %fd365, %fd367, %p60;
	setp.lt.s32 	%p61, %r210, 0;
	mov.f64 	%fd369, 0d7FF0000000000000;
	mul.rn.f64 	%fd370, %fd368, %fd369;
	selp.f64 	%fd371, %fd370, %fd368, %p61;
	setp.lt.s32 	%p62, %r68, 0;
	mov.f64 	%fd372, 0dBCA1A62633145C07;
	add.rn.f64 	%fd373, %fd371, %fd372;
	neg.f64 	%fd374, %fd373;
	mov.f64 	%fd375, 0d400921FB54442D18;
	add.rn.f64 	%fd376, %fd375, %fd374;
	selp.f64 	%fd59, %fd376, %fd371, %p62;
	st.f64 	[%rd276], %fd59;
	bra.uni 	$L__BB0_124;
$L__BB0_82:
	mov.pred 	%p139, 0;
$L__BB0_83:
	{ // callseq 22, 0
	.param .b64 param0;
	st.param.b64 	[param0], 8;
	.param .b64 retval0;
	call.uni (retval0), 
	malloc, 
	(
	param0
	);
	ld.param.b64 	%rd192, [retval0];
	} // callseq 22
	ld.f64 	%fd61, [%rd154];
	abs.f64 	%fd62, %fd61;
	setp.neu.f64 	%p65, %fd62, 0d7FF0000000000000;
	@%p65 bra 	$L__BB0_85;
	mov.f64 	%fd403, 0d0000000000000000;
	mul.rn.f64 	%fd743, %fd61, %fd403;
	mov.b32 	%r340, 0;
	bra.uni 	$L__BB0_87;
$L__BB0_85:
	mul.f64 	%fd398, %fd61, 0d3FE45F306DC9C883;
	cvt.rni.s32.f64 	%r340, %fd398;
	cvt.rn.f64.s32 	%fd399, %r340;
	fma.rn.f64 	%fd400, %fd399, 0dBFF921FB54442D18, %fd61;
	fma.rn.f64 	%fd401, %fd399, 0dBC91A62633145C00, %fd400;
	fma.rn.f64 	%fd743, %fd399, 0dB97B839A252049C0, %fd401;
	setp.ltu.f64 	%p66, %fd62, 0d41E0000000000000;
	@%p66 bra 	$L__BB0_87;
	{ // callseq 23, 0
	.param .b64 param0;
	st.param.f64 	[param0], %fd61;
	.param .align 16 .b8 retval0[16];
	call.uni (retval0), 
	__internal_trig_reduction_slowpathd, 
	(
	param0
	);
	ld.param.f64 	%fd743, [retval0];
	ld.param.b32 	%r340, [retval0+8];
	} // callseq 23
$L__BB0_87:
	shl.b32 	%r220, %r340, 6;
	cvt.u64.u32 	%rd193, %r220;
	and.b64  	%rd194, %rd193, 64;
	mov.u64 	%rd195, __cudart_sin_cos_coeffs;
	add.s64 	%rd196, %rd195, %rd194;
	mul.rn.f64 	%fd404, %fd743, %fd743;
	and.b32  	%r221, %r340, 1;
	setp.eq.b32 	%p67, %r221, 1;
	selp.f64 	%fd405, 0dBDA8FF8320FD8164, 0d3DE5DB65F9785EBA, %p67;
	ld.global.nc.v2.f64 	{%fd406, %fd407}, [%rd196];
	fma.rn.f64 	%fd408, %fd405, %fd404, %fd406;
	fma.rn.f64 	%fd409, %fd408, %fd404, %fd407;
	ld.global.nc.v2.f64 	{%fd410, %fd411}, [%rd196+16];
	fma.rn.f64 	%fd412, %fd409, %fd404, %fd410;
	fma.rn.f64 	%fd413, %fd412, %fd404, %fd411;
	ld.global.nc.v2.f64 	{%fd414, %fd415}, [%rd196+32];
	fma.rn.f64 	%fd416, %fd413, %fd404, %fd414;
	fma.rn.f64 	%fd417, %fd416, %fd404, %fd415;
	fma.rn.f64 	%fd418, %fd417, %fd743, %fd743;
	fma.rn.f64 	%fd419, %fd417, %fd404, 0d3FF0000000000000;
	selp.f64 	%fd420, %fd419, %fd418, %p67;
	and.b32  	%r222, %r340, 2;
	setp.eq.s32 	%p68, %r222, 0;
	mov.f64 	%fd421, 0d0000000000000000;
	sub.f64 	%fd422, %fd421, %fd420;
	selp.f64 	%fd423, %fd420, %fd422, %p68;
	st.f64 	[%rd192], %fd423;
	ld.f64 	%fd424, [%rd154];
	mul.f64 	%fd67, %fd424, 0d3FE0000000000000;
	not.pred 	%p69, %p139;
	@%p69 bra 	$L__BB0_93;
	{ // callseq 26, 0
	.param .b64 param0;
	st.param.b64 	[param0], 8;
	.param .b64 retval0;
	call.uni (retval0), 
	malloc, 
	(
	param0
	);
	ld.param.b64 	%rd275, [retval0];
	} // callseq 26
	abs.f64 	%fd68, %fd67;
	setp.neu.f64 	%p74, %fd68, 0d7FF0000000000000;
	@%p74 bra 	$L__BB0_90;
	mov.f64 	%fd455, 0d0000000000000000;
	mul.rn.f64 	%fd744, %fd67, %fd455;
	mov.b32 	%r341, 0;
	bra.uni 	$L__BB0_92;
$L__BB0_90:
	mul.f64 	%fd450, %fd67, 0d3FE45F306DC9C883;
	cvt.rni.s32.f64 	%r341, %fd450;
	cvt.rn.f64.s32 	%fd451, %r341;
	fma.rn.f64 	%fd452, %fd451, 0dBFF921FB54442D18, %fd67;
	fma.rn.f64 	%fd453, %fd451, 0dBC91A62633145C00, %fd452;
	fma.rn.f64 	%fd744, %fd451, 0dB97B839A252049C0, %fd453;
	setp.ltu.f64 	%p75, %fd68, 0d41E0000000000000;
	@%p75 bra 	$L__BB0_92;
	{ // callseq 27, 0
	.param .b64 param0;
	st.param.f64 	[param0], %fd67;
	.param .align 16 .b8 retval0[16];
	call.uni (retval0), 
	__internal_trig_reduction_slowpathd, 
	(
	param0
	);
	ld.param.f64 	%fd744, [retval0];
	ld.param.b32 	%r341, [retval0+8];
	} // callseq 27
$L__BB0_92:
	shl.b32 	%r230, %r341, 6;
	cvt.u64.u32 	%rd203, %r230;
	and.b64  	%rd204, %rd203, 64;
	mov.u64 	%rd205, __cudart_sin_cos_coeffs;
	add.s64 	%rd206, %rd205, %rd204;
	mul.rn.f64 	%fd456, %fd744, %fd744;
	and.b32  	%r231, %r341, 1;
	setp.eq.b32 	%p76, %r231, 1;
	selp.f64 	%fd457, 0dBDA8FF8320FD8164, 0d3DE5DB65F9785EBA, %p76;
	ld.global.nc.v2.f64 	{%fd458, %fd459}, [%rd206];
	fma.rn.f64 	%fd460, %fd457, %fd456, %fd458;
	fma.rn.f64 	%fd461, %fd460, %fd456, %fd459;
	ld.global.nc.v2.f64 	{%fd462, %fd463}, [%rd206+16];
	fma.rn.f64 	%fd464, %fd461, %fd456, %fd462;
	fma.rn.f64 	%fd465, %fd464, %fd456, %fd463;
	ld.global.nc.v2.f64 	{%fd466, %fd467}, [%rd206+32];
	fma.rn.f64 	%fd468, %fd465, %fd456, %fd466;
	fma.rn.f64 	%fd469, %fd468, %fd456, %fd467;
	fma.rn.f64 	%fd470, %fd469, %fd744, %fd744;
	fma.rn.f64 	%fd471, %fd469, %fd456, 0d3FF0000000000000;
	selp.f64 	%fd472, %fd471, %fd470, %p76;
	and.b32  	%r232, %r341, 2;
	setp.eq.s32 	%p77, %r232, 0;
	mov.f64 	%fd473, 0d0000000000000000;
	sub.f64 	%fd474, %fd473, %fd472;
	selp.f64 	%fd747, %fd472, %fd474, %p77;
	st.f64 	[%rd275], %fd747;
	bra.uni 	$L__BB0_99;
$L__BB0_93:
	{ // callseq 24, 0
	.param .b64 param0;
	st.param.b64 	[param0], 8;
	.param .b64 retval0;
	call.uni (retval0), 
	malloc, 
	(
	param0
	);
	ld.param.b64 	%rd275, [retval0];
	} // callseq 24
	abs.f64 	%fd74, %fd67;
	setp.neu.f64 	%p70, %fd74, 0d7FF0000000000000;
	@%p70 bra 	$L__BB0_95;
	mov.f64 	%fd430, 0d0000000000000000;
	mul.rn.f64 	%fd746, %fd67, %fd430;
	mov.b32 	%r343, 1;
	bra.uni 	$L__BB0_98;
$L__BB0_95:
	mul.f64 	%fd425, %fd67, 0d3FE45F306DC9C883;
	cvt.rni.s32.f64 	%r342, %fd425;
	cvt.rn.f64.s32 	%fd426, %r342;
	fma.rn.f64 	%fd427, %fd426, 0dBFF921FB54442D18, %fd67;
	fma.rn.f64 	%fd428, %fd426, 0dBC91A62633145C00, %fd427;
	fma.rn.f64 	%fd746, %fd426, 0dB97B839A252049C0, %fd428;
	setp.ltu.f64 	%p71, %fd74, 0d41E0000000000000;
	@%p71 bra 	$L__BB0_97;
	{ // callseq 25, 0
	.param .b64 param0;
	st.param.f64 	[param0], %fd67;
	.param .align 16 .b8 retval0[16];
	call.uni (retval0), 
	__internal_trig_reduction_slowpathd, 
	(
	param0
	);
	ld.param.f64 	%fd746, [retval0];
	ld.param.b32 	%r342, [retval0+8];
	} // callseq 25
$L__BB0_97:
	add.s32 	%r343, %r342, 1;
$L__BB0_98:
	shl.b32 	%r225, %r343, 6;
	cvt.u64.u32 	%rd198, %r225;
	and.b64  	%rd199, %rd198, 64;
	mov.u64 	%rd200, __cudart_sin_cos_coeffs;
	add.s64 	%rd201, %rd200, %rd199;
	mul.rn.f64 	%fd431, %fd746, %fd746;
	and.b32  	%r226, %r343, 1;
	setp.eq.b32 	%p72, %r226, 1;
	selp.f64 	%fd432, 0dBDA8FF8320FD8164, 0d3DE5DB65F9785EBA, %p72;
	ld.global.nc.v2.f64 	{%fd433, %fd434}, [%rd201];
	fma.rn.f64 	%fd435, %fd432, %fd431, %fd433;
	fma.rn.f64 	%fd436, %fd435, %fd431, %fd434;
	ld.global.nc.v2.f64 	{%fd437, %fd438}, [%rd201+16];
	fma.rn.f64 	%fd439, %fd436, %fd431, %fd437;
	fma.rn.f64 	%fd440, %fd439, %fd431, %fd438;
	ld.global.nc.v2.f64 	{%fd441, %fd442}, [%rd201+32];
	fma.rn.f64 	%fd443, %fd440, %fd431, %fd441;
	fma.rn.f64 	%fd444, %fd443, %fd431, %fd442;
	fma.rn.f64 	%fd445, %fd444, %fd746, %fd746;
	fma.rn.f64 	%fd446, %fd444, %fd431, 0d3FF0000000000000;
	selp.f64 	%fd447, %fd446, %fd445, %p72;
	and.b32  	%r227, %r343, 2;
	setp.eq.s32 	%p73, %r227, 0;
	mov.f64 	%fd448, 0d0000000000000000;
	sub.f64 	%fd449, %fd448, %fd447;
	selp.f64 	%fd747, %fd447, %fd449, %p73;
	st.f64 	[%rd275], %fd747;
$L__BB0_99:
	mul.f64 	%fd475, %fd747, %fd747;
	fma.rn.f64 	%fd476, %fd747, %fd747, %fd475;
	st.f64 	[%rd275], %fd476;
	ld.f64 	%fd477, [%rd162];
	mul.f64 	%fd82, %fd477, 0d3FE0000000000000;
	{ // callseq 28, 0
	.param .b64 param0;
	st.param.b64 	[param0], 8;
	.param .b64 retval0;
	call.uni (retval0), 
	malloc, 
	(
	param0
	);
	ld.param.b64 	%rd207, [retval0];
	} // callseq 28
	abs.f64 	%fd83, %fd82;
	setp.neu.f64 	%p78, %fd83, 0d7FF0000000000000;
	@%p78 bra 	$L__BB0_101;
	mov.f64 	%fd483, 0d0000000000000000;
	mul.rn.f64 	%fd748, %fd82, %fd483;
	mov.b32 	%r344, 0;
	bra.uni 	$L__BB0_103;
$L__BB0_101:
	mul.f64 	%fd478, %fd82, 0d3FE45F306DC9C883;
	cvt.rni.s32.f64 	%r344, %fd478;
	cvt.rn.f64.s32 	%fd479, %r344;
	fma.rn.f64 	%fd480, %fd479, 0dBFF921FB54442D18, %fd82;
	fma.rn.f64 	%fd481, %fd479, 0dBC91A62633145C00, %fd480;
	fma.rn.f64 	%fd748, %fd479, 0dB97B839A252049C0, %fd481;
	setp.ltu.f64 	%p79, %fd83, 0d41E0000000000000;
	@%p79 bra 	$L__BB0_103;
	{ // callseq 29, 0
	.param .b64 param0;
	st.param.f64 	[param0], %fd82;
	.param .align 16 .b8 retval0[16];
	call.uni (retval0), 
	__internal_trig_reduction_slowpathd, 
	(
	param0
	);
	ld.param.f64 	%fd748, [retval0];
	ld.param.b32 	%r344, [retval0+8];
	} // callseq 29
$L__BB0_103:
	shl.b32 	%r235, %r344, 6;
	cvt.u64.u32 	%rd208, %r235;
	and.b64  	%rd209, %rd208, 64;
	mov.u64 	%rd210, __cudart_sin_cos_coeffs;
	add.s64 	%rd211, %rd210, %rd209;
	mul.rn.f64 	%fd484, %fd748, %fd748;
	and.b32  	%r236, %r344, 1;
	setp.eq.b32 	%p80, %r236, 1;
	selp.f64 	%fd485, 0dBDA8FF8320FD8164, 0d3DE5DB65F9785EBA, %p80;
	ld.global.nc.v2.f64 	{%fd486, %fd487}, [%rd211];
	fma.rn.f64 	%fd488, %fd485, %fd484, %fd486;
	fma.rn.f64 	%fd489, %fd488, %fd484, %fd487;
	ld.global.nc.v2.f64 	{%fd490, %fd491}, [%rd211+16];
	fma.rn.f64 	%fd492, %fd489, %fd484, %fd490;
	fma.rn.f64 	%fd493, %fd492, %fd484, %fd491;
	ld.global.nc.v2.f64 	{%fd494, %fd495}, [%rd211+32];
	fma.rn.f64 	%fd496, %fd493, %fd484, %fd494;
	fma.rn.f64 	%fd497, %fd496, %fd484, %fd495;
	fma.rn.f64 	%fd498, %fd497, %fd748, %fd748;
	fma.rn.f64 	%fd499, %fd497, %fd484, 0d3FF0000000000000;
	selp.f64 	%fd500, %fd499, %fd498, %p80;
	and.b32  	%r237, %r344, 2;
	setp.eq.s32 	%p81, %r237, 0;
	mov.f64 	%fd501, 0d0000000000000000;
	sub.f64 	%fd502, %fd501, %fd500;
	selp.f64 	%fd503, %fd500, %fd502, %p81;
	mul.f64 	%fd504, %fd503, %fd503;
	fma.rn.f64 	%fd505, %fd503, %fd503, %fd504;
	st.f64 	[%rd207], %fd505;
	ld.f64 	%fd506, [%rd275];
	add.f64 	%fd507, %fd506, %fd505;
	mul.f64 	%fd508, %fd506, %fd505;
	sub.f64 	%fd509, %fd507, %fd508;
	cvt.rn.f64.s32 	%fd510, %r55;
	ld.f64 	%fd511, [%rd102];
	mul.f64 	%fd512, %fd511, %fd510;
	ld.f64 	%fd513, [%rd30];
	mul.f64 	%fd514, %fd512, %fd513;
	ld.f64 	%fd515, [%rd192];
	fma.rn.f64 	%fd516, %fd514, %fd515, %fd509;
	mov.f64 	%fd517, 0d4000000000000000;
	sub.f64 	%fd518, %fd517, %fd516;
	mul.f64 	%fd519, %fd516, %fd518;
	setp.lt.f64 	%p82, %fd519, 0d0000000000000000;
	selp.f64 	%fd520, 0d0000000000000000, %fd519, %p82;
	sqrt.rn.f64 	%fd88, %fd520;
	@%p69 bra 	$L__BB0_114;
	{ // callseq 32, 0
	.param .b64 param0;
	st.param.b64 	[param0], 8;
	.param .b64 retval0;
	call.uni (retval0), 
	malloc, 
	(
	param0
	);
	ld.param.b64 	%rd276, [retval0];
	} // callseq 32
	{
	.reg .b32 %temp; 
	mov.b64 	{%temp, %r247}, %fd88;
	}
	mov.b32 	%f5, %r247;
	abs.f32 	%f6, %f5;
	setp.geu.f32 	%p96, %f6, 0f3FE26666;
	@%p96 bra 	$L__BB0_106;
	mul.f64 	%fd645, %fd88, %fd88;
	fma.rn.f64 	%fd646, %fd645, 0d3FB0066BDC1895E9, 0dBFB3823B180754AF;
	fma.rn.f64 	%fd647, %fd646, %fd645, 0d3FB11E52CC2F79AE;
	fma.rn.f64 	%fd648, %fd647, %fd645, 0dBF924EAF3526861B;
	fma.rn.f64 	%fd649, %fd648, %fd645, 0d3F91DF02A31E6CB7;
	fma.rn.f64 	%fd650, %fd649, %fd645, 0d3F847D18B0EEC6CC;
	fma.rn.f64 	%fd651, %fd650, %fd645, 0d3F8D0AF961BA53B0;
	fma.rn.f64 	%fd652, %fd651, %fd645, 0d3F91BF7734CF1C48;
	fma.rn.f64 	%fd653, %fd652, %fd645, 0d3F96E91483144EF7;
	fma.rn.f64 	%fd654, %fd653, %fd645, 0d3F9F1C6E0A4F9F81;
	fma.rn.f64 	%fd655, %fd654, %fd645, 0d3FA6DB6DC27FA92B;
	fma.rn.f64 	%fd656, %fd655, %fd645, 0d3FB333333320F91B;
	fma.rn.f64 	%fd657, %fd656, %fd645, 0d3FC5555555555F4D;
	mul.f64 	%fd658, %fd645, %fd657;
	fma.rn.f64 	%fd749, %fd658, %fd88, %fd88;
	bra.uni 	$L__BB0_107;
$L__BB0_106:
	abs.f64 	%fd612, %fd88;
	fma.rn.f64 	%fd613, %fd612, 0dBFE0000000000000, 0d3FE0000000000000;
	rsqrt.approx.ftz.f64 	%fd614, %fd613;
	{
	.reg .b32 %temp; 
	mov.b64 	{%r248, %temp}, %fd614;
	}
	{
	.reg .b32 %temp; 
	mov.b64 	{%temp, %r249}, %fd614;
	}
	add.s32 	%r250, %r249, -1048576;
	mov.b64 	%fd615, {%r248, %r250};
	mul.f64 	%fd616, %fd613, %fd614;
	neg.f64 	%fd617, %fd616;
	fma.rn.f64 	%fd618, %fd616, %fd617, %fd613;
	fma.rn.f64 	%fd619, %fd618, %fd615, %fd616;
	neg.f64 	%fd620, %fd619;
	fma.rn.f64 	%fd621, %fd614, %fd620, 0d3FF0000000000000;
	fma.rn.f64 	%fd622, %fd621, %fd615, %fd615;
	fma.rn.f64 	%fd623, %fd619, %fd620, %fd613;
	fma.rn.f64 	%fd624, %fd623, %fd622, %fd619;
	{
	.reg .b32 %temp; 
	mov.b64 	{%temp, %r251}, %fd613;
	}
	setp.lt.s32 	%p97, %r251, 0;
	selp.f64 	%fd625, 0dFFF8000000000000, %fd624, %p97;
	setp.ne.f64 	%p98, %fd613, 0d0000000000000000;
	selp.f64 	%fd626, %fd625, %fd613, %p98;
	fma.rn.f64 	%fd627, %fd613, 0d3FB0066BDC1895E9, 0dBFB3823B180754AF;
	fma.rn.f64 	%fd628, %fd627, %fd613, 0d3FB11E52CC2F79AE;
	fma.rn.f64 	%fd629, %fd628, %fd613, 0dBF924EAF3526861B;
	fma.rn.f64 	%fd630, %fd629, %fd613, 0d3F91DF02A31E6CB7;
	fma.rn.f64 	%fd631, %fd630, %fd613, 0d3F847D18B0EEC6CC;
	fma.rn.f64 	%fd632, %fd631, %fd613, 0d3F8D0AF961BA53B0;
	fma.rn.f64 	%fd633, %fd632, %fd613, 0d3F91BF7734CF1C48;
	fma.rn.f64 	%fd634, %fd633, %fd613, 0d3F96E91483144EF7;
	fma.rn.f64 	%fd635, %fd634, %fd613, 0d3F9F1C6E0A4F9F81;
	fma.rn.f64 	%fd636, %fd635, %fd613, 0d3FA6DB6DC27FA92B;
	fma.rn.f64 	%fd637, %fd636, %fd613, 0d3FB333333320F91B;
	fma.rn.f64 	%fd638, %fd637, %fd613, 0d3FC5555555555F4D;
	mul.f64 	%fd639, %fd613, %fd638;
	mul.f64 	%fd640, %fd626, 0dC000000000000000;
	fma.rn.f64 	%fd641, %fd640, %fd639, 0d3C91A62633145C07;
	add.f64 	%fd642, %fd640, 0d3FE921FB54442D18;
	add.f64 	%fd643, %fd642, %fd641;
	add.f64 	%fd644, %fd643, 0d3FE921FB54442D18;
	copysign.f64 	%fd749, %fd88, %fd644;
$L__BB0_107:
	st.f64 	[%rd276], %fd749;
	ld.f64 	%fd659, [%rd207];
	mov.f64 	%fd660, 0d3FF0000000000000;
	sub.f64 	%fd661, %fd660, %fd659;
	ld.f64 	%fd662, [%rd192];
	ld.f64 	%fd663, [%rd102];
	ld.f64 	%fd664, [%rd30];
	mul.f64 	%fd665, %fd663, %fd664;
	ld.f64 	%fd666, [%rd275];
	sub.f64 	%fd667, %fd660, %fd666;
	mul.f64 	%fd668, %fd665, %fd667;
	fma.rn.f64 	%fd92, %fd661, %fd662, %fd668;
	{ // callseq 33, 0
	.param .b64 param0;
	st.param.b64 	[param0], 8;
	.param .b64 retval0;
	call.uni (retval0), 
	malloc, 
	(
	param0
	);
	ld.param.b64 	%rd277, [retval0];
	} // callseq 33
	abs.f64 	%fd93, %fd92;
	abs.f64 	%fd94, %fd669;
	setp.leu.f64 	%p99, %fd94, %fd93;
	setp.gt.f64 	%p100, %fd94, %fd93;
	selp.f64 	%fd95, %fd94, %fd93, %p100;
	selp.f64 	%fd670, %fd93, %fd94, %p100;
	div.rn.f64 	%fd671, %fd670, %fd95;
	mul.f64 	%fd672, %fd671, %fd671;
	fma.rn.f64 	%fd673, %fd672, 0dBEF53E1D2A25FF7E, 0d3F2D3B63DBB65B49;
	fma.rn.f64 	%fd674, %fd673, %fd672, 0dBF5312788DDE082E;
	fma.rn.f64 	%fd675, %fd674, %fd672, 0d3F6F9690C8249315;
	fma.rn.f64 	%fd676, %fd675, %fd672, 0dBF82CF5AABC7CF0D;
	fma.rn.f64 	%fd677, %fd676, %fd672, 0d3F9162B0B2A3BFDE;
	fma.rn.f64 	%fd678, %fd677, %fd672, 0dBF9A7256FEB6FC6B;
	fma.rn.f64 	%fd679, %fd678, %fd672, 0d3FA171560CE4A489;
	fma.rn.f64 	%fd680, %fd679, %fd672, 0dBFA4F44D841450E4;
	fma.rn.f64 	%fd681, %fd680, %fd672, 0d3FA7EE3D3F36BB95;
	fma.rn.f64 	%fd682, %fd681, %fd672, 0dBFAAD32AE04A9FD1;
	fma.rn.f64 	%fd683, %fd682, %fd672, 0d3FAE17813D66954F;
	fma.rn.f64 	%fd684, %fd683, %fd672, 0dBFB11089CA9A5BCD;
	fma.rn.f64 	%fd685, %fd684, %fd672, 0d3FB3B12B2DB51738;
	fma.rn.f64 	%fd686, %fd685, %fd672, 0dBFB745D022F8DC5C;
	fma.rn.f64 	%fd687, %fd686, %fd672, 0d3FBC71C709DFE927;
	fma.rn.f64 	%fd688, %fd687, %fd672, 0dBFC2492491FA1744;
	fma.rn.f64 	%fd689, %fd688, %fd672, 0d3FC99999999840D2;
	fma.rn.f64 	%fd690, %fd689, %fd672, 0dBFD555555555544C;
	mul.f64 	%fd691, %fd672, %fd690;
	fma.rn.f64 	%fd96, %fd691, %fd671, %fd671;
	@%p99 bra 	$L__BB0_109;
	{
	.reg .b32 %temp; 
	mov.b64 	{%temp, %r253}, %fd92;
	}
	setp.lt.s32 	%p102, %r253, 0;
	neg.f64 	%fd694, %fd96;
	selp.f64 	%fd695, %fd96, %fd694, %p102;
	add.f64 	%fd750, %fd695, 0d3FF921FB54442D18;
	bra.uni 	$L__BB0_110;
$L__BB0_109:
	{
	.reg .b32 %temp; 
	mov.b64 	{%temp, %r252}, %fd92;
	}
	setp.lt.s32 	%p101, %r252, 0;
	mov.f64 	%fd692, 0d400921FB54442D18;
	sub.f64 	%fd693, %fd692, %fd96;
	selp.f64 	%fd750, %fd693, %fd96, %p101;
$L__BB0_110:
	setp.neu.f64 	%p103, %fd95, 0d0000000000000000;
	@%p103 bra 	$L__BB0_112;
	{
	.reg .b32 %temp; 
	mov.b64 	{%temp, %r255}, %fd92;
	}
	setp.lt.s32 	%p106, %r255, 0;
	selp.f64 	%fd751, 0d400921FB54442D18, 0d0000000000000000, %p106;
	bra.uni 	$L__BB0_113;
$L__BB0_112:
	setp.eq.f64 	%p104, %fd93, %fd94;
	{
	.reg .b32 %temp; 
	mov.b64 	{%temp, %r254}, %fd92;
	}
	setp.lt.s32 	%p105, %r254, 0;
	selp.f64 	%fd696, 0d4002D97C7F3321D2, 0d3FE921FB54442D18, %p105;
	selp.f64 	%fd751, %fd696, %fd750, %p104;
$L__BB0_113:
	add.rn.f64 	%fd697, %fd93, %fd94;
	setp.nan.f64 	%p107, %fd697, %fd697;
	copysign.f64 	%fd698, %fd699, %fd751;
	selp.f64 	%fd700, %fd697, %fd698, %p107;
	st.f64 	[%rd277], %fd700;
	bra.uni 	$L__BB0_124;
$L__BB0_114:
	{ // callseq 30, 0
	.param .b64 param0;
	st.param.b64 	[param0], 8;
	.param .b64 retval0;
	call.uni (retval0), 
	malloc, 
	(
	param0
	);
	ld.param.b64 	%rd276, [retval0];
	} // callseq 30
	{
	.reg .b32 %temp; 
	mov.b64 	{%temp, %r238}, %fd88;
	}
	mov.b32 	%f3, %r238;
	abs.f32 	%f4, %f3;
	setp.geu.f32 	%p84, %f4, 0f3FE26666;
	@%p84 bra 	$L__BB0_116;
	mul.f64 	%fd554, %fd88, %fd88;
	fma.rn.f64 	%fd555, %fd554, 0d3FB0066BDC1895E9, 0dBFB3823B180754AF;
	fma.rn.f64 	%fd556, %fd555, %fd554, 0d3FB11E52CC2F79AE;
	fma.rn.f64 	%fd557, %fd556, %fd554, 0dBF924EAF3526861B;
	fma.rn.f64 	%fd558, %fd557, %fd554, 0d3F91DF02A31E6CB7;
	fma.rn.f64 	%fd559, %fd558, %fd554, 0d3F847D18B0EEC6CC;
	fma.rn.f64 	%fd560, %fd559, %fd554, 0d3F8D0AF961BA53B0;
	fma.rn.f64 	%fd561, %fd560, %fd554, 0d3F91BF7734CF1C48;
	fma.rn.f64 	%fd562, %fd561, %fd554, 0d3F96E91483144EF7;
	fma.rn.f64 	%fd563, %fd562, %fd554, 0d3F9F1C6E0A4F9F81;
	fma.rn.f64 	%fd564, %fd563, %fd554, 0d3FA6DB6DC27FA92B;
	fma.rn.f64 	%fd565, %fd564, %fd554, 0d3FB333333320F91B;
	fma.rn.f64 	%fd566, %fd565, %fd554, 0d3FC5555555555F4D;
	mul.f64 	%fd567, %fd554, %fd566;
	fma.rn.f64 	%fd752, %fd567, %fd88, %fd88;
	bra.uni 	$L__BB0_117;
$L__BB0_116:
	abs.f64 	%fd521, %fd88;
	fma.rn.f64 	%fd522, %fd521, 0dBFE0000000000000, 0d3FE0000000000000;
	rsqrt.approx.ftz.f64 	%fd523, %fd522;
	{
	.reg .b32 %temp; 
	mov.b64 	{%r239, %temp}, %fd523;
	}
	{
	.reg .b32 %temp; 
	mov.b64 	{%temp, %r240}, %fd523;
	}
	add.s32 	%r241, %r240, -1048576;
	mov.b64 	%fd524, {%r239, %r241};
	mul.f64 	%fd525, %fd522, %fd523;
	neg.f64 	%fd526, %fd525;
	fma.rn.f64 	%fd527, %fd525, %fd526, %fd522;
	fma.rn.f64 	%fd528, %fd527, %fd524, %fd525;
	neg.f64 	%fd529, %fd528;
	fma.rn.f64 	%fd530, %fd523, %fd529, 0d3FF0000000000000;
	fma.rn.f64 	%fd531, %fd530, %fd524, %fd524;
	fma.rn.f64 	%fd532, %fd528, %fd529, %fd522;
	fma.rn.f64 	%fd533, %fd532, %fd531, %fd528;
	{
	.reg .b32 %temp; 
	mov.b64 	{%temp, %r242}, %fd522;
	}
	setp.lt.s32 	%p85, %r242, 0;
	selp.f64 	%fd534, 0dFFF8000000000000, %fd533, %p85;
	setp.ne.f64 	%p86, %fd522, 0d0000000000000000;
	selp.f64 	%fd535, %fd534, %fd522, %p86;
	fma.rn.f64 	%fd536, %fd522, 0d3FB0066BDC1895E9, 0dBFB3823B180754AF;
	fma.rn.f64 	%fd537, %fd536, %fd522, 0d3FB11E52CC2F79AE;
	fma.rn.f64 	%fd538, %fd537, %fd522, 0dBF924EAF3526861B;
	fma.rn.f64 	%fd539, %fd538, %fd522, 0d3F91DF02A31E6CB7;
	fma.rn.f64 	%fd540, %fd539, %fd522, 0d3F847D18B0EEC6CC;
	fma.rn.f64 	%fd541, %fd540, %fd522, 0d3F8D0AF961BA53B0;
	fma.rn.f64 	%fd542, %fd541, %fd522, 0d3F91BF7734CF1C48;
	fma.rn.f64 	%fd543, %fd542, %fd522, 0d3F96E91483144EF7;
	fma.rn.f64 	%fd544, %fd543, %fd522, 0d3F9F1C6E0A4F9F81;
	fma.rn.f64 	%fd545, %fd544, %fd522, 0d3FA6DB6DC27FA92B;
	fma.rn.f64 	%fd546, %fd545, %fd522, 0d3FB333333320F91B;
	fma.rn.f64 	%fd547, %fd546, %fd522, 0d3FC5555555555F4D;
	mul.f64 	%fd548, %fd522, %fd547;
	mul.f64 	%fd549, %fd535, 0dC000000000000000;
	fma.rn.f64 	%fd550, %fd549, %fd548, 0d3C91A62633145C07;
	add.f64 	%fd551, %fd549, 0d3FE921FB54442D18;
	add.f64 	%fd552, %fd551, %fd550;
	add.f64 	%fd553, %fd552, 0d3FE921FB54442D18;
	copysign.f64 	%fd752, %fd88, %fd553;
$L__BB0_117:
	mov.f64 	%fd568, 0d400921FB54442EEA;
	sub.f64 	%fd569, %fd568, %fd752;
	st.f64 	[%rd276], %fd569;
	ld.f64 	%fd570, [%rd207];
	mov.f64 	%fd571, 0d3FF0000000000000;
	sub.f64 	%fd572, %fd571, %fd570;
	ld.f64 	%fd573, [%rd192];
	ld.f64 	%fd574, [%rd102];
	ld.f64 	%fd575, [%rd30];
	mul.f64 	%fd576, %fd574, %fd575;
	ld.f64 	%fd577, [%rd275];
	add.f64 	%fd578, %fd577, 0dBFF0000000000000;
	mul.f64 	%fd579, %fd576, %fd578;
	fma.rn.f64 	%fd106, %fd572, %fd573, %fd579;
	{ // callseq 31, 0
	.param .b64 param0;
	st.param.b64 	[param0], 8;
	.param .b64 retval0;
	call.uni (retval0), 
	malloc, 
	(
	param0
	);
	ld.param.b64 	%rd277, [retval0];
	} // callseq 31
	abs.f64 	%fd107, %fd106;
	abs.f64 	%fd108, %fd580;
	setp.leu.f64 	%p87, %fd108, %fd107;
	setp.gt.f64 	%p88, %fd108, %fd107;
	selp.f64 	%fd109, %fd108, %fd107, %p88;
	selp.f64 	%fd581, %fd107, %fd108, %p88;
	div.rn.f64 	%fd582, %fd581, %fd109;
	mul.f64 	%fd583, %fd582, %fd582;
	fma.rn.f64 	%fd584, %fd583, 0dBEF53E1D2A25FF7E, 0d3F2D3B63DBB65B49;
	fma.rn.f64 	%fd585, %fd584, %fd583, 0dBF5312788DDE082E;
	fma.rn.f64 	%fd586, %fd585, %fd583, 0d3F6F9690C8249315;
	fma.rn.f64 	%fd587, %fd586, %fd583, 0dBF82CF5AABC7CF0D;
	fma.rn.f64 	%fd588, %fd587, %fd583, 0d3F9162B0B2A3BFDE;
	fma.rn.f64 	%fd589, %fd588, %fd583, 0dBF9A7256FEB6FC6B;
	fma.rn.f64 	%fd590, %fd589, %fd583, 0d3FA171560CE4A489;
	fma.rn.f64 	%fd591, %fd590, %fd583, 0dBFA4F44D841450E4;
	fma.rn.f64 	%fd592, %fd591, %fd583, 0d3FA7EE3D3F36BB95;
	fma.rn.f64 	%fd593, %fd592, %fd583, 0dBFAAD32AE04A9FD1;
	fma.rn.f64 	%fd594, %fd593, %fd583, 0d3FAE17813D66954F;
	fma.rn.f64 	%fd595, %fd594, %fd583, 0dBFB11089CA9A5BCD;
	fma.rn.f64 	%fd596, %fd595, %fd583, 0d3FB3B12B2DB51738;
	fma.rn.f64 	%fd597, %fd596, %fd583, 0dBFB745D022F8DC5C;
	fma.rn.f64 	%fd598, %fd597, %fd583, 0d3FBC71C709DFE927;
	fma.rn.f64 	%fd599, %fd598, %fd583, 0dBFC2492491FA1744;
	fma.rn.f64 	%fd600, %fd599, %fd583, 0d3FC99999999840D2;
	fma.rn.f64 	%fd601, %fd600, %fd583, 0dBFD555555555544C;
	mul.f64 	%fd602, %fd583, %fd601;
	fma.rn.f64 	%fd110, %fd602, %fd582, %fd582;
	@%p87 bra 	$L__BB0_119;
	{
	.reg .b32 %temp; 
	mov.b64 	{%temp, %r244}, %fd106;
	}
	setp.lt.s32 	%p90, %r244, 0;
	neg.f64 	%fd605, %fd110;
	selp.f64 	%fd606, %fd110, %fd605, %p90;
	add.f64 	%fd753, %fd606, 0d3FF921FB54442D18;
	bra.uni 	$L__BB0_120;
$L__BB0_119:
	{
	.reg .b32 %temp; 
	mov.b64 	{%temp, %r243}, %fd106;
	}
	setp.lt.s32 	%p89, %r243, 0;
	mov.f64 	%fd603, 0d400921FB54442D18;
	sub.f64 	%fd604, %fd603, %fd110;
	selp.f64 	%fd753, %fd604, %fd110, %p89;
$L__BB0_120:
	setp.neu.f64 	%p91, %fd109, 0d0000000000000000;
	@%p91 bra 	$L__BB0_122;
	{
	.reg .b32 %temp; 
	mov.b64 	{%temp, %r246}, %fd106;
	}
	setp.lt.s32 	%p94, %r246, 0;
	selp.f64 	%fd754, 0d400921FB54442D18, 0d0000000000000000, %p94;
	bra.uni 	$L__BB0_123;
$L__BB0_122:
	setp.eq.f64 	%p92, %fd107, %fd108;
	{
	.reg .b32 %temp; 
	mov.b64 	{%temp, %r245}, %fd106;
	}
	setp.lt.s32 	%p93, %r245, 0;
	selp.f64 	%fd607, 0d4002D97C7F3321D2, 0d3FE921FB54442D18, %p93;
	selp.f64 	%fd754, %fd607, %fd753, %p92;
$L__BB0_123:
	add.rn.f64 	%fd608, %fd107, %fd108;
	setp.nan.f64 	%p95, %fd608, %fd608;
	copysign.f64 	%fd609, %fd610, %fd754;
	selp.f64 	%fd611, %fd608, %fd609, %p95;
	st.f64 	[%rd277], %fd611;
$L__BB0_124:
	{ // callseq 34, 0
	.param .b64 param0;
	st.param.b64 	[param0], 16;
	.param .b64 retval0;
	call.uni (retval0), 
	malloc, 
	(
	param0
	);
	ld.param.b64 	%rd216, [retval0];
	} // callseq 34
	ld.f64 	%fd701, [%rd276];
	st.f64 	[%rd216], %fd701;
	ld.f64 	%fd702, [%rd140];
	ld.f64 	%fd703, [%rd277];
	add.f64 	%fd117, %fd702, %fd703;
	{
	.reg .b32 %temp; 
	mov.b64 	{%temp, %r257}, %fd117;
	}
	and.b32  	%r258, %r257, 2147483647;
	{
	.reg .b32 %temp; 
	mov.b64 	{%r259, %temp}, %fd117;
	}
	mov.b64 	%fd755, {%r259, %r258};
	max.u32 	%r260, %r258, %r31;
	setp.lt.u32 	%p108, %r260, 2146435072;
	@%p108 bra 	$L__BB0_128;
	setp.num.f64 	%p123, %fd2, %fd2;
	setp.num.f64 	%p124, %fd755, %fd755;
	and.pred  	%p125, %p124, %p123;
	@%p125 bra 	$L__BB0_127;
	mov.f64 	%fd713, 0d401921FB54442EEA;
	add.rn.f64 	%fd756, %fd117, %fd713;
	bra.uni 	$L__BB0_142;
$L__BB0_127:
	setp.eq.f64 	%p126, %fd755, 0d7FF0000000000000;
	selp.f64 	%fd756, 0dFFF8000000000000, %fd117, %p126;
	bra.uni 	$L__BB0_142;
$L__BB0_128:
	setp.eq.f64 	%p109, %fd2, 0d0000000000000000;
	mov.f64 	%fd756, 0dFFF8000000000000;
	@%p109 bra 	$L__BB0_142;
	setp.ltu.f64 	%p110, %fd755, %fd2;
	mov.f64 	%fd756, %fd117;
	@%p110 bra 	$L__BB0_142;
	{
	.reg .b32 %temp; 
	mov.b64 	{%temp, %r261}, %fd755;
	}
	shr.u32 	%r345, %r261, 20;
	setp.gt.u32 	%p111, %r261, 1048575;
	@%p111 bra 	$L__BB0_132;
	mul.f64 	%fd755, %fd755, 0d4350000000000000;
	{
	.reg .b32 %temp; 
	mov.b64 	{%temp, %r262}, %fd755;
	}
	shr.u32 	%r263, %r262, 20;
	add.s32 	%r264, %r345, %r263;
	add.s32 	%r345, %r264, -54;
$L__BB0_132:
	mov.b64 	%rd218, %fd755;
	and.b64  	%rd219, %rd218, 4503599627370495;
	or.b64  	%rd279, %rd219, 4503599627370496;
	sub.s32 	%r86, %r345, %r32;
	min.s32 	%r87, %r86, 0;
	add.s32 	%r265, %r32, %r87;
	sub.s32 	%r266, %r345, %r265;
	add.s32 	%r267, %r266, 1;
	and.b32  	%r88, %r267, 3;
	setp.eq.s32 	%p112, %r88, 0;
	mov.u32 	%r348, %r86;
	@%p112 bra 	$L__BB0_135;
	neg.s32 	%r346, %r88;
	mov.u32 	%r348, %r86;
$L__BB0_134:
	.pragma "nounroll";
	sub.s64 	%rd220, %rd279, %rd9;
	mov.b64 	%fd705, %rd220;
	{
	.reg .b32 %temp; 
	mov.b64 	{%temp, %r268}, %fd705;
	}
	setp.lt.s32 	%p113, %r268, 0;
	selp.b64 	%rd282, %rd279, %rd220, %p113;
	shl.b64 	%rd279, %rd282, 1;
	add.s32 	%r348, %r348, -1;
	add.s32 	%r346, %r346, 1;
	setp.ne.s32 	%p114, %r346, 0;
	@%p114 bra 	$L__BB0_134;
$L__BB0_135:
	sub.s32 	%r269, %r86, %r87;
	setp.lt.u32 	%p115, %r269, 3;
	@%p115 bra 	$L__BB0_137;
$L__BB0_136:
	sub.s64 	%rd221, %rd279, %rd9;
	mov.b64 	%fd706, %rd221;
	{
	.reg .b32 %temp; 
	mov.b64 	{%temp, %r270}, %fd706;
	}
	setp.lt.s32 	%p116, %r270, 0;
	selp.b64 	%rd222, %rd279, %rd221, %p116;
	shl.b64 	%rd223, %rd222, 1;
	sub.s64 	%rd224, %rd223, %rd9;
	mov.b64 	%fd707, %rd224;
	{
	.reg .b32 %temp; 
	mov.b64 	{%temp, %r271}, %fd707;
	}
	setp.lt.s32 	%p117, %r271, 0;
	selp.b64 	%rd225, %rd223, %rd224, %p117;
	shl.b64 	%rd226, %rd225, 1;
	sub.s64 	%rd227, %rd226, %rd9;
	mov.b64 	%fd708, %rd227;
	{
	.reg .b32 %temp; 
	mov.b64 	{%temp, %r272}, %fd708;
	}
	setp.lt.s32 	%p118, %r272, 0;
	selp.b64 	%rd228, %rd226, %rd227, %p118;
	shl.b64 	%rd229, %rd228, 1;
	sub.s64 	%rd230, %rd229, %rd9;
	mov.b64 	%fd709, %rd230;
	{
	.reg .b32 %temp; 
	mov.b64 	{%temp, %r273}, %fd709;
	}
	setp.lt.s32 	%p119, %r273, 0;
	selp.b64 	%rd282, %rd229, %rd230, %p119;
	shl.b64 	%rd279, %rd282, 1;
	add.s32 	%r96, %r348, -4;
	setp.gt.s32 	%p120, %r348, 3;
	mov.u32 	%r348, %r96;
	@%p120 bra 	$L__BB0_136;
$L__BB0_137:
	and.b64  	%rd58, %rd282, 9223372036854775807;
	setp.eq.s64 	%p121, %rd58, 0;
	mov.b64 	%rd283, 0;
	@%p121 bra 	$L__BB0_141;
	mov.b64 	%fd710, %rd58;
	mul.f64 	%fd711, %fd710, 0d4350000000000000;
	{
	.reg .b32 %temp; 
	mov.b64 	{%temp, %r274}, %fd711;
	}
	shr.u32 	%r275, %r274, 20;
	sub.s32 	%r276, 55, %r275;
	sub.s32 	%r97, %r32, %r276;
	shl.b64 	%rd59, %rd58, %r276;
	setp.gt.s32 	%p122, %r97, 0;
	@%p122 bra 	$L__BB0_140;
	sub.s32 	%r278, 1, %r97;
	shr.u64 	%rd283, %rd59, %r278;
	bra.uni 	$L__BB0_141;
$L__BB0_140:
	add.s32 	%r277, %r97, -1;
	cvt.u64.u32 	%rd232, %r277;
	shl.b64 	%rd233, %rd232, 52;
	add.s64 	%rd283, %rd233, %rd59;
$L__BB0_141:
	mov.b64 	%fd712, %rd283;
	copysign.f64 	%fd756, %fd117, %fd712;
$L__BB0_142:
	st.f64 	[%rd216+8], %fd756;
	mul.wide.u32 	%rd234, %r3, 4;
	{ // callseq 35, 0
	.param .b64 param0;
	st.param.b64 	[param0], %rd234;
	.param .b64 retval0;
	call.uni (retval0), 
	malloc, 
	(
	param0
	);
	ld.param.b64 	%rd235, [retval0];
	} // callseq 35
	max.s32 	%r98, %r3, 1;
	and.b32  	%r99, %r98, 7;
	setp.lt.s32 	%p127, %r3, 8;
	mov.b32 	%r352, 0;
	@%p127 bra 	$L__BB0_145;
	and.b32  	%r352, %r98, 2147483640;
	mov.b32 	%r350, 0;
$L__BB0_144:
	.pragma "nounroll";
	add.s32 	%r281, %r350, %r2;
	mul.wide.u32 	%rd236, %r350, 4;
	add.s64 	%rd237, %rd235, %rd236;
	st.u32 	[%rd237], %r281;
	add.s32 	%r282, %r281, 1;
	st.u32 	[%rd237+4], %r282;
	add.s32 	%r283, %r281, 2;
	st.u32 	[%rd237+8], %r283;
	add.s32 	%r284, %r281, 3;
	st.u32 	[%rd237+12], %r284;
	add.s32 	%r285, %r281, 4;
	st.u32 	[%rd237+16], %r285;
	add.s32 	%r286, %r281, 5;
	st.u32 	[%rd237+20], %r286;
	add.s32 	%r287, %r281, 6;
	st.u32 	[%rd237+24], %r287;
	add.s32 	%r288, %r281, 7;
	st.u32 	[%rd237+28], %r288;
	add.s32 	%r350, %r350, 8;
	setp.ne.s32 	%p128, %r350, %r352;
	@%p128 bra 	$L__BB0_144;
$L__BB0_145:
	setp.eq.s32 	%p129, %r99, 0;
	@%p129 bra 	$L__BB0_153;
	and.b32  	%r104, %r98, 3;
	setp.lt.u32 	%p130, %r99, 4;
	@%p130 bra 	$L__BB0_148;
	add.s32 	%r289, %r352, %r2;
	mul.wide.u32 	%rd238, %r352, 4;
	add.s64 	%rd239, %rd235, %rd238;
	st.u32 	[%rd239], %r289;
	add.s32 	%r290, %r289, 1;
	st.u32 	[%rd239+4], %r290;
	add.s32 	%r291, %r289, 2;
	st.u32 	[%rd239+8], %r291;
	add.s32 	%r292, %r289, 3;
	st.u32 	[%rd239+12], %r292;
	add.s32 	%r352, %r352, 4;
$L__BB0_148:
	setp.eq.s32 	%p131, %r104, 0;
	@%p131 bra 	$L__BB0_153;
	setp.eq.s32 	%p132, %r104, 1;
	@%p132 bra 	$L__BB0_151;
	add.s32 	%r293, %r352, %r2;
	mul.wide.u32 	%rd240, %r352, 4;
	add.s64 	%rd241, %rd235, %rd240;
	st.u32 	[%rd241], %r293;
	add.s32 	%r294, %r293, 1;
	st.u32 	[%rd241+4], %r294;
	add.s32 	%r352, %r352, 2;
$L__BB0_151:
	and.b32  	%r295, %r98, 1;
	setp.eq.b32 	%p133, %r295, 1;
	not.pred 	%p134, %p133;
	@%p134 bra 	$L__BB0_153;
	add.s32 	%r296, %r352, %r2;
	mul.wide.u32 	%rd242, %r352, 4;
	add.s64 	%rd243, %rd235, %rd242;
	st.u32 	[%rd243], %r296;
$L__BB0_153:
	ld.param.u64 	%rd269, [_Z16compute_pointingPdS_PiS_S_S_iS__param_7];
	cvta.to.global.u64 	%rd64, %rd269;
	add.s32 	%r298, %r1, %r3;
	add.s32 	%r109, %r298, 1;
	and.b32  	%r110, %r98, 3;
	setp.lt.s32 	%p135, %r3, 4;
	mov.b32 	%r355, 0;
	@%p135 bra 	$L__BB0_156;
	and.b32  	%r355, %r98, 2147483644;
	neg.s32 	%r354, %r355;
	add.s64 	%rd285, %rd235, 8;
	mul.wide.u32 	%rd246, %r3, 8;
	mov.u64 	%rd284, %rd216;
$L__BB0_155:
	ld.u32 	%r299, [%rd285+-8];
	ld.f64 	%fd714, [%rd284];
	add.s32 	%r300, %r299, %r1;
	mul.wide.s32 	%rd244, %r300, 8;
	add.s64 	%rd245, %rd64, %rd244;
	st.global.f64 	[%rd245], %fd714;
	add.s64 	%rd247, %rd284, %rd246;
	ld.f64 	%fd715, [%rd247];
	add.s32 	%r301, %r109, %r299;
	mul.wide.s32 	%rd248, %r301, 8;
	add.s64 	%rd249, %rd64, %rd248;
	st.global.f64 	[%rd249], %fd715;
	ld.u32 	%r302, [%rd285+-4];
	ld.f64 	%fd716, [%rd284+8];
	add.s32 	%r303, %r302, %r1;
	mul.wide.s32 	%rd250, %r303, 8;
	add.s64 	%rd251, %rd64, %rd250;
	st.global.f64 	[%rd251], %fd716;
	ld.f64 	%fd717, [%rd247+8];
	add.s32 	%r304, %r109, %r302;
	mul.wide.s32 	%rd252, %r304, 8;
	add.s64 	%rd253, %rd64, %rd252;
	st.global.f64 	[%rd253], %fd717;
	ld.u32 	%r305, [%rd285];
	ld.f64 	%fd718, [%rd284+16];
	add.s32 	%r306, %r305, %r1;
	mul.wide.s32 	%rd254, %r306, 8;
	add.s64 	%rd255, %rd64, %rd254;
	st.global.f64 	[%rd255], %fd718;
	ld.f64 	%fd719, [%rd247+16];
	add.s32 	%r307, %r109, %r305;
	mul.wide.s32 	%rd256, %r307, 8;
	add.s64 	%rd257, %rd64, %rd256;
	st.global.f64 	[%rd257], %fd719;
	ld.u32 	%r308, [%rd285+4];
	ld.f64 	%fd720, [%rd284+24];
	add.s32 	%r309, %r308, %r1;
	mul.wide.s32 	%rd258, %r309, 8;
	add.s64 	%rd259, %rd64, %rd258;
	st.global.f64 	[%rd259], %fd720;
	ld.f64 	%fd721, [%rd247+24];
	add.s32 	%r310, %r109, %r308;
	mul.wide.s32 	%rd260, %r310, 8;
	add.s64 	%rd261, %rd64, %rd260;
	st.global.f64 	[%rd261], %fd721;
	add.s32 	%r354, %r354, 4;
	add.s64 	%rd285, %rd285, 16;
	add.s64 	%rd284, %rd284, 32;
	setp.ne.s32 	%p136, %r354, 0;
	@%p136 bra 	$L__BB0_155;
$L__BB0_156:
	setp.eq.s32 	%p137, %r110, 0;
	@%p137 bra 	$L__BB0_159;
	add.s32 	%r311, %r355, %r3;
	mul.wide.u32 	%rd262, %r311, 8;
	add.s64 	%rd288, %rd216, %rd262;
	mul.wide.u32 	%rd263, %r355, 8;
	add.s64 	%rd287, %rd216, %rd263;
	mul.wide.u32 	%rd264, %r355, 4;
	add.s64 	%rd286, %rd235, %rd264;
	neg.s32 	%r356, %r110;
$L__BB0_158:
	.pragma "nounroll";
	ld.u32 	%r312, [%rd286];
	ld.f64 	%fd722, [%rd287];
	add.s32 	%r313, %r312, %r1;
	mul.wide.s32 	%rd265, %r313, 8;
	add.s64 	%rd266, %rd64, %rd265;
	st.global.f64 	[%rd266], %fd722;
	ld.f64 	%fd723, [%rd288];
	add.s32 	%r314, %r109, %r312;
	mul.wide.s32 	%rd267, %r314, 8;
	add.s64 	%rd268, %rd64, %rd267;
	st.global.f64 	[%rd268], %fd723;
	add.s64 	%rd288, %rd288, 8;
	add.s64 	%rd287, %rd287, 8;
	add.s64 	%rd286, %rd286, 4;
	add.s32 	%r356, %r356, 1;
	setp.ne.s32 	%p138, %r356, 0;
	@%p138 bra 	$L__BB0_158;
$L__BB0_159:
	ret;

}
.func  (.param .align 16 .b8 func_retval0[16]) __internal_trig_reduction_slowpathd(
	.param .b64 __internal_trig_reduction_slowpathd_param_0
)
{
	.local .align 8 .b8 	__local_depot1[40];
	.reg .b64 	%SP;
	.reg .b64 	%SPL;
	.reg .pred 	%p<10>;
	.reg .b32 	%r<47>;
	.reg .b64 	%rd<74>;
	.reg .b64 	%fd<5>;

	mov.u64 	%SPL, __local_depot1;
	ld.param.f64 	%fd4, [__internal_trig_reduction_slowpathd_param_0];
	add.u64 	%rd1, %SPL, 0;
	{
	.reg .b32 %temp; 
	mov.b64 	{%temp, %r1}, %fd4;
	}
	shr.u32 	%r2, %r1, 20;
	and.b32  	%r3, %r2, 2047;
	setp.eq.s32 	%p1, %r3, 2047;
	mov.b32 	%r46, 0;
	@%p1 bra 	$L__BB1_9;
	add.s32 	%r20, %r3, -1024;
	mov.b64 	%rd20, %fd4;
	shl.b64 	%rd2, %rd20, 11;
	shr.u32 	%r4, %r20, 6;
	sub.s32 	%r45, 15, %r4;
	sub.s32 	%r21, 19, %r4;
	setp.lt.u32 	%p2, %r20, 128;
	selp.b32 	%r6, 18, %r21, %p2;
	setp.ge.s32 	%p3, %r45, %r6;
	mov.b64 	%rd70, 0;
	@%p3 bra 	$L__BB1_4;
	add.s32 	%r23, %r6, %r4;
	neg.s32 	%r43, %r23;
	or.b64  	%rd3, %rd2, -9223372036854775808;
	mov.b64 	%rd70, 0;
	mov.b32 	%r42, 0;
	mov.u64 	%rd25, __cudart_i2opi_d;
	mov.u32 	%r44, %r45;
$L__BB1_3:
	.pragma "nounroll";
	mul.wide.s32 	%rd22, %r42, 8;
	add.s64 	%rd23, %rd1, %rd22;
	mul.wide.s32 	%rd24, %r44, 8;
	add.s64 	%rd26, %rd25, %rd24;
	ld.global.nc.u64 	%rd27, [%rd26];
	{
	.reg .u32 %r0, %r1, %r2, %r3, %alo, %ahi, %blo, %bhi, %clo, %chi;
	mov.b64 	{%alo,%ahi}, %rd27;
	mov.b64 	{%blo,%bhi}, %rd3;
	mov.b64 	{%clo,%chi}, %rd70;
	mad.lo.cc.u32 	%r0, %alo, %blo, %clo;
	madc.hi.cc.u32 	%r1, %alo, %blo, %chi;
	madc.hi.u32 	%r2, %alo, %bhi, 0;
	mad.lo.cc.u32 	%r1, %alo, %bhi, %r1;
	madc.hi.cc.u32 	%r2, %ahi, %blo, %r2;
	madc.hi.u32 	%r3, %ahi, %bhi, 0;
	mad.lo.cc.u32 	%r1, %ahi, %blo, %r1;
	madc.lo.cc.u32 	%r2, %ahi, %bhi, %r2;
	addc.u32 	%r3, %r3, 0;
	mov.b64 	%rd28, {%r0,%r1};
	mov.b64 	%rd70, {%r2,%r3};
	}
	st.local.u64 	[%rd23], %rd28;
	add.s32 	%r44, %r44, 1;
	add.s32 	%r43, %r43, 1;
	add.s32 	%r42, %r42, 1;
	setp.ne.s32 	%p4, %r43, -15;
	mov.u32 	%r45, %r6;
	@%p4 bra 	$L__BB1_3;
$L__BB1_4:
	cvt.s64.s32 	%rd29, %r45;
	cvt.u64.u32 	%rd30, %r4;
	add.s64 	%rd31, %rd30, %rd29;
	shl.b64 	%rd32, %rd31, 3;
	add.s64 	%rd33, %rd1, %rd32;
	st.local.u64 	[%rd33+-120], %rd70;
	and.b32  	%r15, %r2, 63;
	ld.local.u64 	%rd72, [%rd1+16];
	ld.local.u64 	%rd71, [%rd1+24];
	setp.eq.s32 	%p5, %r15, 0;
	@%p5 bra 	$L__BB1_6;
	shl.b64 	%rd34, %rd71, %r15;
	shr.u64 	%rd35, %rd72, 1;
	xor.b32  	%r24, %r15, 63;
	shr.u64 	%rd36, %rd35, %r24;
	or.b64  	%rd71, %rd34, %rd36;
	ld.local.u64 	%rd37, [%rd1+8];
	shl.b64 	%rd38, %rd72, %r15;
	shr.u64 	%rd39, %rd37, 1;
	shr.u64 	%rd40, %rd39, %r24;
	or.b64  	%rd72, %rd38, %rd40;
$L__BB1_6:
	and.b32  	%r25, %r1, -2147483648;
	shr.u64 	%rd41, %rd71, 62;
	cvt.u32.u64 	%r26, %rd41;
	mov.b64 	{%r27, %r28}, %rd71;
	mov.b64 	{%r29, %r30}, %rd72;
	shf.l.wrap.b32 	%r31, %r30, %r27, 2;
	shf.l.wrap.b32 	%r32, %r27, %r28, 2;
	mov.b64 	%rd42, {%r31, %r32};
	shl.b64 	%rd43, %rd72, 2;
	shr.u64 	%rd44, %rd42, 63;
	cvt.u32.u64 	%r33, %rd44;
	add.s32 	%r34, %r33, %r26;
	setp.eq.s32 	%p6, %r25, 0;
	neg.s32 	%r35, %r34;
	selp.b32 	%r46, %r34, %r35, %p6;
	setp.gt.s64 	%p7, %rd42, -1;
	mov.b64 	%rd45, 0;
	{
	.reg .u32 %r0, %r1, %r2, %r3, %a0, %a1, %a2, %a3, %b0, %b1, %b2, %b3;
	mov.b64 	{%a0,%a1}, %rd45;
	mov.b64 	{%a2,%a3}, %rd45;
	mov.b64 	{%b0,%b1}, %rd43;
	mov.b64 	{%b2,%b3}, %rd42;
	sub.cc.u32 	%r0, %a0, %b0;
	subc.cc.u32 	%r1, %a1, %b1;
	subc.cc.u32 	%r2, %a2, %b2;
	subc.u32 	%r3, %a3, %b3;
	mov.b64 	%rd46, {%r0,%r1};
	mov.b64 	%rd47, {%r2,%r3};
	}
	xor.b32  	%r36, %r25, -2147483648;
	selp.b64 	%rd73, %rd42, %rd47, %p7;
	selp.b64 	%rd14, %rd43, %rd46, %p7;
	selp.b32 	%r17, %r25, %r36, %p7;
	clz.b64 	%r37, %rd73;
	cvt.u64.u32 	%rd15, %r37;
	setp.eq.s32 	%p8, %r37, 0;
	@%p8 bra 	$L__BB1_8;
	cvt.u32.u64 	%r38, %rd15;
	and.b32  	%r39, %r38, 63;
	shl.b64 	%rd48, %rd73, %r39;
	shr.u64 	%rd49, %rd14, 1;
	not.b32 	%r40, %r38;
	and.b32  	%r41, %r40, 63;
	shr.u64 	%rd50, %rd49, %r41;
	or.b64  	%rd73, %rd48, %rd50;
$L__BB1_8:
	mov.b64 	%rd51, -3958705157555305931;
	{
	.reg .u32 %r0, %r1, %r2, %r3, %alo, %ahi, %blo, %bhi;
	mov.b64 	{%alo,%ahi}, %rd73;
	mov.b64 	{%blo,%bhi}, %rd51;
	mul.lo.u32 	%r0, %alo, %blo;
	mul.hi.u32 	%r1, %alo, %blo;
	mad.lo.cc.u32 	%r1, %alo, %bhi, %r1;
	madc.hi.u32 	%r2, %alo, %bhi, 0;
	mad.lo.cc.u32 	%r1, %ahi, %blo, %r1;
	madc.hi.cc.u32 	%r2, %ahi, %blo, %r2;
	madc.hi.u32 	%r3, %ahi, %bhi, 0;
	mad.lo.cc.u32 	%r2, %ahi, %bhi, %r2;
	addc.u32 	%r3, %r3, 0;
	mov.b64 	%rd52, {%r0,%r1};
	mov.b64 	%rd53, {%r2,%r3};
	}
	setp.gt.s64 	%p9, %rd53, 0;
	{
	.reg .u32 %r0, %r1, %r2, %r3, %a0, %a1, %a2, %a3, %b0, %b1, %b2, %b3;
	mov.b64 	{%a0,%a1}, %rd52;
	mov.b64 	{%a2,%a3}, %rd53;
	mov.b64 	{%b0,%b1}, %rd52;
	mov.b64 	{%b2,%b3}, %rd53;
	add.cc.u32 	%r0, %a0, %b0;
	addc.cc.u32 	%r1, %a1, %b1;
	addc.cc.u32 	%r2, %a2, %b2;
	addc.u32 	%r3, %a3, %b3;
	mov.b64 	%rd54, {%r0,%r1};
	mov.b64 	%rd55, {%r2,%r3};
	}
	selp.b64 	%rd56, %rd55, %rd53, %p9;
	selp.s64 	%rd57, -1, 0, %p9;
	sub.s64 	%rd58, %rd57, %rd15;
	cvt.u64.u32 	%rd59, %r17;
	shl.b64 	%rd60, %rd59, 32;
	add.s64 	%rd61, %rd56, 1;
	shr.u64 	%rd62, %rd61, 10;
	add.s64 	%rd63, %rd62, 1;
	shr.u64 	%rd64, %rd63, 1;
	shl.b64 	%rd65, %rd58, 52;
	add.s64 	%rd66, %rd65, %rd64;
	add.s64 	%rd67, %rd66, 4602678819172646912;
	or.b64  	%rd68, %rd67, %rd60;
	mov.b64 	%fd4, %rd68;
$L__BB1_9:
	st.param.f64 	[func_retval0], %fd4;
	st.param.b32 	[func_retval0+8], %r46;
	ret;

}


// ===== COMPILED SASS (sm_100) =====

	.target	sm_100

	.elftype	@"ET_EXEC"


//--------------------- .note.nv.tkinfo           --------------------------
	.section	.note.nv.tkinfo,"",@"SHT_NOTE"
	.sectionflags	@"SHF_NOTE_NV_TKINFO"
	.tkinfo
        /*0018*/ 	.word	0x00000002
        /*0030*/ 	.string	""
        /*0030*/ 	.string	"ptxas"
        /*0030*/ 	.string	"Cuda compilation tools, release 13.0, V13.0.88"
        /*0030*/ 	.string	"Build cuda_13.0.r13.0/compiler.36424714_0"
        /*0030*/ 	.string	"-arch sm_100 -m 64 "



//--------------------- .note.nv.cuinfo           --------------------------
	.section	.note.nv.cuinfo,"",@"SHT_NOTE"
	.sectionflags	@"SHF_NOTE_NV_CUINFO"
        /*0018*/ 	.short	0x0002
        /*001a*/ 	.short	0x0064
        /*001c*/ 	.short	0x0082
	.zero		2


//--------------------- .nv.info                  --------------------------
	.section	.nv.info,"",@"SHT_CUDA_INFO"
	.align	4


	//----- nvinfo : EIATTR_REGCOUNT
	.align		4
        /*0000*/ 	.byte	0x04, 0x2f
        /*0002*/ 	.short	(.L_4 - .L_3)
	.align		4
.L_3:
        /*0004*/ 	.word	index@(_Z16compute_pointingPdS_PiS_S_S_iS_)
        /*0008*/ 	.word	0x00000036


	//----- nvinfo : EIATTR_FRAME_SIZE
	.align		4
.L_4:
        /*000c*/ 	.byte	0x04, 0x11
        /*000e*/ 	.short	(.L_6 - .L_5)
	.align		4
.L_5:
        /*0010*/ 	.word	index@($_Z16compute_pointingPdS_PiS_S_S_iS_$__internal_trig_reduction_slowpathd)
        /*0014*/ 	.word	0x00000030


	//----- nvinfo : EIATTR_FRAME_SIZE
	.align		4
.L_6:
        /*0018*/ 	.byte	0x04, 0x11
        /*001a*/ 	.short	(.L_8 - .L_7)
	.align		4
.L_7:
        /*001c*/ 	.word	index@($__internal_1_$__cuda_sm20_dsqrt_rn_f64_mediumpath_v1)
        /*0020*/ 	.word	0x00000030


	//----- nvinfo : EIATTR_FRAME_SIZE
	.align		4
.L_8:
        /*0024*/ 	.byte	0x04, 0x11
        /*0026*/ 	.short	(.L_10 - .L_9)
	.align		4
.L_9:
        /*0028*/ 	.word	index@($__internal_0_$__cuda_sm20_div_rn_f64_full)
        /*002c*/ 	.word	0x00000030


	//----- nvinfo : EIATTR_FRAME_SIZE
	.align		4
.L_10:
        /*0030*/ 	.byte	0x04, 0x11
        /*0032*/ 	.short	(.L_12 - .L_11)
	.align		4
.L_11:
        /*0034*/ 	.word	index@(_Z16compute_pointingPdS_PiS_S_S_iS_)
        /*0038*/ 	.word	0x00000030


	//----- nvinfo : EIATTR_MIN_STACK_SIZE
	.align		4
.L_12:
        /*003c*/ 	.byte	0x04, 0x12
        /*003e*/ 	.short	(.L_14 - .L_13)
	.align		4
.L_13:
        /*0040*/ 	.word	index@(_Z16compute_pointingPdS_PiS_S_S_iS_)
        /*0044*/ 	.word	0x00000030
.L_14:


//--------------------- .nv.compat                --------------------------
	.section	.nv.compat,"",@"SHT_CUDA_COMPAT_INFO"
	.align	4
        /*0000*/ 	.byte	0x02, 0x09, 0x00, 0x00, 0x02, 0x02, 0x01, 0x00, 0x02, 0x05, 0x05, 0x00, 0x03, 0x07, 0x01, 0x01
        /*0010*/ 	.byte	0x02, 0x03, 0x00, 0x00, 0x02, 0x06, 0x01, 0x00, 0x04, 0x0b, 0x08, 0x00, 0x01, 0x00, 0x00, 0x00
        /*0020*/ 	.byte	0x00, 0x00, 0x00, 0x00


//--------------------- .nv.info._Z16compute_pointingPdS_PiS_S_S_iS_ --------------------------
	.section	.nv.info._Z16compute_pointingPdS_PiS_S_S_iS_,"",@"SHT_CUDA_INFO"
	.sectionflags	@""
	.align	4


	//----- nvinfo : EIATTR_CUDA_API_VERSION
	.align		4
        /*0000*/ 	.byte	0x04, 0x37
        /*0002*/ 	.short	(.L_16 - .L_15)
.L_15:
        /*0004*/ 	.word	0x00000082


	//----- nvinfo : EIATTR_KPARAM_INFO
	.align		4
.L_16:
        /*0008*/ 	.byte	0x04, 0x17
        /*000a*/ 	.short	(.L_18 - .L_17)
.L_17:
        /*000c*/ 	.word	0x00000000
        /*0010*/ 	.short	0x0007
        /*0012*/ 	.short	0x0038
        /*0014*/ 	.byte	0x00, 0xf5, 0x21, 0x00


	//----- nvinfo : EIATTR_KPARAM_INFO
	.align		4
.L_18:
        /*0018*/ 	.byte	0x04, 0x17
        /*001a*/ 	.short	(.L_20 - .L_19)
.L_19:
        /*001c*/ 	.word	0x00000000
        /*0020*/ 	.short	0x0006
        /*0022*/ 	.short	0x0030
        /*0024*/ 	.byte	0x00, 0xf0, 0x11, 0x00


	//----- nvinfo : EIATTR_KPARAM_INFO
	.align		4
.L_20:
        /*0028*/ 	.byte	0x04, 0x17
        /*002a*/ 	.short	(.L_22 - .L_21)
.L_21:
        /*002c*/ 	.word	0x00000000
        /*0030*/ 	.short	0x0005
        /*0032*/ 	.short	0x0028
        /*0034*/ 	.byte	0x00, 0xf5, 0x21, 0x00


	//----- nvinfo : EIATTR_KPARAM_INFO
	.align		4
.L_22:
        /*0038*/ 	.byte	0x04, 0x17
        /*003a*/ 	.short	(.L_24 - .L_23)
.L_23:
        /*003c*/ 	.word	0x00000000
        /*0040*/ 	.short	0x0004
        /*0042*/ 	.short	0x0020
        /*0044*/ 	.byte	0x00, 0xf5, 0x21, 0x00


	//----- nvinfo : EIATTR_KPARAM_INFO
	.align		4
.L_24:
        /*0048*/ 	.byte	0x04, 0x17
        /*004a*/ 	.short	(.L_26 - .L_25)
.L_25:
        /*004c*/ 	.word	0x00000000
        /*0050*/ 	.short	0x0003
        /*0052*/ 	.short	0x0018
        /*0054*/ 	.byte	0x00, 0xf5, 0x21, 0x00


	//----- nvinfo : EIATTR_KPARAM_INFO
	.align		4
.L_26:
        /*0058*/ 	.byte	0x04, 0x17
        /*005a*/ 	.short	(.L_28 - .L_27)
.L_27:
        /*005c*/ 	.word	0x00000000
        /*0060*/ 	.short	0x0002
        /*0062*/ 	.short	0x0010
        /*0064*/ 	.byte	0x00, 0xf5, 0x21, 0x00


	//----- nvinfo : EIATTR_KPARAM_INFO
	.align		4
.L_28:
        /*0068*/ 	.byte	0x04, 0x17
        /*006a*/ 	.short	(.L_30 - .L_29)
.L_29:
        /*006c*/ 	.word	0x00000000
        /*0070*/ 	.short	0x0001
        /*0072*/ 	.short	0x0008
        /*0074*/ 	.byte	0x00, 0xf5, 0x21, 0x00


	//----- nvinfo : EIATTR_KPARAM_INFO
	.align		4
.L_30:
        /*0078*/ 	.byte	0x04, 0x17
        /*007a*/ 	.short	(.L_32 - .L_31)
.L_31:
        /*007c*/ 	.word	0x00000000
        /*0080*/ 	.short	0x0000
        /*0082*/ 	.short	0x0000
        /*0084*/ 	.byte	0x00, 0xf5, 0x21, 0x00


	//----- nvinfo : EIATTR_SPARSE_MMA_MASK
	.align		4
.L_32:
        /*0088*/ 	.byte	0x03, 0x50
        /*008a*/ 	.short	0x0000


	//----- nvinfo : EIATTR_MAXREG_COUNT
	.align		4
        /*008c*/ 	.byte	0x03, 0x1b
        /*008e*/ 	.short	0x00ff


	//----- nvinfo : EIATTR_EXTERNS
	.align		4
        /*0090*/ 	.byte	0x04, 0x0f
        /*0092*/ 	.short	(.L_34 - .L_33)


	//   ....[0]....
	.align		4
.L_33:
        /*0094*/ 	.word	index@(malloc)


	//   ....[1]....
	.align		4
        /*0098*/ 	.word	index@(vprintf)


	//----- nvinfo : EIATTR_MERCURY_ISA_VERSION
	.align		4
.L_34:
        /*009c*/ 	.byte	0x03, 0x5f
        /*009e*/ 	.short	0x0101


	//----- nvinfo : EIATTR_VRC_CTA_INIT_COUNT
	.align		4
        /*00a0*/ 	.byte	0x02, 0x4a
	.zero		1
	.zero		1


	//----- nvinfo : EIATTR_SYSCALL_OFFSETS
	.align		4
        /*00a4*/ 	.byte	0x04, 0x46
        /*00a6*/ 	.short	(.L_36 - .L_35)


	//   ....[0]....
.L_35:
        /*00a8*/ 	.word	0x00000190


	//   ....[1]....
        /*00ac*/ 	.word	0x00000610


	//   ....[2]....
        /*00b0*/ 	.word	0x00000980


	//   ....[3]....
        /*00b4*/ 	.word	0x00000cd0


	//   ....[4]....
        /*00b8*/ 	.word	0x000013c0


	//   ....[5]....
        /*00bc*/ 	.word	0x00001aa0


	//   ....[6]....
        /*00c0*/ 	.word	0x00001d30


	//   ....[7]....
        /*00c4*/ 	.word	0x00001da0


	//   ....[8]....
        /*00c8*/ 	.word	0x00001df0


	//   ....[9]....
        /*00cc*/ 	.word	0x00001ea0


	//   ....[10]....
        /*00d0*/ 	.word	0x00002740


	//   ....[11]....
        /*00d4*/ 	.word	0x000027b0


	//   ....[12]....
        /*00d8*/ 	.word	0x000029f0


	//   ....[13]....
        /*00dc*/ 	.word	0x00002e10


	//   ....[14]....
        /*00e0*/ 	.word	0x000032d0


	//   ....[15]....
        /*00e4*/ 	.word	0x00003340


	//   ....[16]....
        /*00e8*/ 	.word	0x000033b0


	//   ....[17]....
        /*00ec*/ 	.word	0x000037a0


	//   ....[18]....
        /*00f0*/ 	.word	0x000041e0


	//   ....[19]....
        /*00f4*/ 	.word	0x00004ae0


	//   ....[20]....
        /*00f8*/ 	.word	0x00004f40


	//   ....[21]....
        /*00fc*/ 	.word	0x00005350


	//   ....[22]....
        /*0100*/ 	.word	0x000057e0


	//   ....[23]....
        /*0104*/ 	.word	0x00005ed0


	//   ....[24]....
        /*0108*/ 	.word	0x00006740


	//   ....[25]....
        /*010c*/ 	.word	0x00006f60


	//   ....[26]....
        /*0110*/ 	.word	0x00007800


	//   ....[27]....
        /*0114*/ 	.word	0x00008020


	//   ....[28]....
        /*0118*/ 	.word	0x00008820


	//----- nvinfo : EIATTR_EXIT_INSTR_OFFSETS
	.align		4
.L_36:
        /*011c*/ 	.byte	0x04, 0x1c
        /*011e*/ 	.short	(.L_38 - .L_37)


	//   ....[0]....
.L_37:
        /*0120*/ 	.word	0x000000c0


	//   ....[1]....
        /*0124*/ 	.word	0x000001d0


	//   ....[2]....
        /*0128*/ 	.word	0x00008fc0


	//   ....[3]....
        /*012c*/ 	.word	0x000091d0


	//----- nvinfo : EIATTR_CRS_STACK_SIZE
	.align		4
.L_38:
        /*0130*/ 	.byte	0x04, 0x1e
        /*0132*/ 	.short	(.L_40 - .L_39)
.L_39:
        /*0134*/ 	.word	0x00000000


	//----- nvinfo : EIATTR_CBANK_PARAM_SIZE
	.align		4
.L_40:
        /*0138*/ 	.byte	0x03, 0x19
        /*013a*/ 	.short	0x0040


	//----- nvinfo : EIATTR_PARAM_CBANK
	.align		4
        /*013c*/ 	.byte	0x04, 0x0a
        /*013e*/ 	.short	(.L_42 - .L_41)
	.align		4
.L_41:
        /*0140*/ 	.word	index@(.nv.constant0._Z16compute_pointingPdS_PiS_S_S_iS_)
        /*0144*/ 	.short	0x0380
        /*0146*/ 	.short	0x0040


	//----- nvinfo : EIATTR_SW_WAR
	.align		4
.L_42:
        /*0148*/ 	.byte	0x04, 0x36
        /*014a*/ 	.short	(.L_44 - .L_43)
.L_43:
        /*014c*/ 	.word	0x00000008
.L_44:


//--------------------- .nv.callgraph             --------------------------
	.section	.nv.callgraph,"",@"SHT_CUDA_CALLGRAPH"
	.align	4
	.sectionentsize	8
	.align		4
        /*0000*/ 	.word	0x00000000
	.align		4
        /*0004*/ 	.word	0xffffffff
	.align		4
        /*0008*/ 	.word	index@(_Z16compute_pointingPdS_PiS_S_S_iS_)
	.align		4
        /*000c*/ 	.word	index@(vprintf)
	.align		4
        /*0010*/ 	.word	index@(_Z16compute_pointingPdS_PiS_S_S_iS_)
	.align		4
        /*0014*/ 	.word	index@(malloc)
	.align		4
        /*0018*/ 	.word	0x00000000
	.align		4
        /*001c*/ 	.word	0xfffffffe
	.align		4
        /*0020*/ 	.word	0x00000000
	.align		4
        /*0024*/ 	.word	0xfffffffd
	.align		4
        /*0028*/ 	.word	0x00000000
	.align		4
        /*002c*/ 	.word	0xfffffffc


//--------------------- .nv.constant4             --------------------------
	.section	.nv.constant4,"a",@progbits
	.align	8
	.align		8
.nv.constant4:
        /*0000*/ 	.dword	malloc
	.align		8
        /*0008*/ 	.dword	vprintf
	.align		8
        /*0010*/ 	.dword	$str
	.align		8
        /*0018*/ 	.dword	__cudart_i2opi_d
	.align		8
        /*0020*/ 	.dword	__cudart_sin_cos_coeffs


//--------------------- .text._Z16compute_pointingPdS_PiS_S_S_iS_ --------------------------
	.section	.text._Z16compute_pointingPdS_PiS_S_S_iS_,"ax",@progbits
	.align	128
        .global         _Z16compute_pointingPdS_PiS_S_S_iS_
        .type           _Z16compute_pointingPdS_PiS_S_S_iS_,@function
        .size           _Z16compute_pointingPdS_PiS_S_S_iS_,(.L_x_178 - _Z16compute_pointingPdS_PiS_S_S_iS_)
        .other          _Z16compute_pointingPdS_PiS_S_S_iS_,@"STO_CUDA_ENTRY STV_DEFAULT"
_Z16compute_pointingPdS_PiS_S_S_iS_:
.text._Z16compute_pointingPdS_PiS_S_S_iS_:
[----:B------:R-:W0:Y:S01]  /*0000*/  LDC R1, c[0x0][0x37c] ;  /* 0x0000df00ff017b82 */ /* 0x000e220000000800 */
[----:B------:R-:W1:Y:S01]  /*0010*/  S2R R3, SR_TID.X ;  /* 0x0000000000037919 */ /* 0x000e620000002100 */
[----:B------:R-:W2:Y:S06]  /*0020*/  LDCU UR5, c[0x0][0x2fc] ;  /* 0x00005f80ff0577ac */ /* 0x000eac0008000800 */
[----:B------:R-:W1:Y:S01]  /*0030*/  S2UR UR6, SR_CTAID.X ;  /* 0x00000000000679c3 */ /* 0x000e620000002500 */
[----:B0-----:R-:W-:Y:S01]  /*0040*/  VIADD R1, R1, 0xffffffd0 ;  /* 0xffffffd001017836 */ /* 0x001fe20000000000 */
[----:B------:R-:W0:Y:S01]  /*0050*/  LDCU UR7, c[0x0][0x3b0] ;  /* 0x00007600ff0777ac */ /* 0x000e220008000800 */
[----:B------:R-:W3:Y:S05]  /*0060*/  LDCU UR4, c[0x0][0x2f8] ;  /* 0x00005f00ff0477ac */ /* 0x000eea0008000800 */
[----:B------:R-:W1:Y:S01]  /*0070*/  LDC R32, c[0x0][0x360] ;  /* 0x0000d800ff207b82 */ /* 0x000e620000000800 */
[----:B---3--:R-:W-:-:S05]  /*0080*/  IADD3 R30, P1, PT, R1, UR4, RZ ;  /* 0x00000004011e7c10 */ /* 0x008fca000ff3e0ff */
[----:B--2---:R-:W-:Y:S02]  /*0090*/  IMAD.X R2, RZ, RZ, UR5, P1 ;  /* 0x00000005ff027e24 */ /* 0x004fe400088e06ff */
[----:B-1----:R-:W-:-:S05]  /*00a0*/  IMAD R32, R32, UR6, R3 ;  /* 0x0000000620207c24 */ /* 0x002fca000f8e0203 */
[----:B0-----:R-:W-:-:S13]  /*00b0*/  ISETP.GT.AND P0, PT, R32, UR7, PT ;  /* 0x0000000720007c0c */ /* 0x001fda000bf04270 */
[----:B------:R-:W-:Y:S05]  /*00c0*/  @P0 EXIT ;  /* 0x000000000000094d */ /* 0x000fea0003800000 */
[----:B------:R-:W0:Y:S01]  /*00d0*/  LDC.64 R6, c[0x0][0x398] ;  /* 0x0000e600ff067b82 */ /* 0x000e220000000a00 */
[----:B------:R-:W1:Y:S07]  /*00e0*/  LDCU.64 UR36, c[0x0][0x358] ;  /* 0x00006b00ff2477ac */ /* 0x000e6e0008000a00 */
[----:B------:R-:W2:Y:S01]  /*00f0*/  LDC.64 R8, c[0x0][0x390] ;  /* 0x0000e400ff087b82 */ /* 0x000ea20000000a00 */
[----:B0-----:R-:W-:-:S06]  /*0100*/  IMAD.WIDE R6, R32, 0x8, R6 ;  /* 0x0000000820067825 */ /* 0x001fcc00078e0206 */
[----:B-1----:R-:W3:Y:S01]  /*0110*/  LDG.E.64 R6, desc[UR36][R6.64] ;  /* 0x0000002406067981 */ /* 0x002ee2000c1e1b00 */
[----:B--2---:R-:W-:-:S05]  /*0120*/  IMAD.WIDE R8, R32, 0x4, R8 ;  /* 0x0000000420087825 */ /* 0x004fca00078e0208 */
[----:B------:R-:W2:Y:S01]  /*0130*/  LDG.E R33, desc[UR36][R8.64] ;  /* 0x0000002408217981 */ /* 0x000ea2000c1e1900 */
[----:B------:R-:W-:-:S04]  /*0140*/  MOV R0, 0x0 ;  /* 0x0000000000007802 */ /* 0x000fc80000000f00 */
[----:B------:R0:W1:Y:S01]  /*0150*/  LDC.64 R10, c[0x4][R0] ;  /* 0x01000000000a7b82 */ /* 0x0000620000000a00 */
[----:B---3--:R0:W3:Y:S01]  /*0160*/  F2I.F64.TRUNC R34, R6 ;  /* 0x0000000600227311 */ /* 0x0080e2000030d100 */
[----:B-12---:R-:W-:-:S07]  /*0170*/  IMAD.WIDE R4, R33, 0x4, RZ ;  /* 0x0000000421047825 */ /* 0x006fce00078e02ff */
[----:B------:R-:W-:-:S07]  /*0180*/  LEPC R20, `(.L_x_0) ;  /* 0x000000001014794e */ /* 0x000fce0000000000 */
[----:B0--3--:R-:W-:Y:S05]  /*0190*/  CALL.ABS.NOINC R10 ;  /* 0x000000000a007343 */ /* 0x009fea0003c00000 */
.L_x_0:
[----:B------:R-:W-:Y:S01]  /*01a0*/  ISETP.GE.AND P0, PT, R33, 0x1, PT ;  /* 0x000000012100780c */ /* 0x000fe20003f06270 */
[----:B------:R-:W-:Y:S02]  /*01b0*/  IMAD.MOV.U32 R18, RZ, RZ, R4 ;  /* 0x000000ffff127224 */ /* 0x000fe400078e0004 */
[----:B------:R-:W-:-:S10]  /*01c0*/  IMAD.MOV.U32 R19, RZ, RZ, R5 ;  /* 0x000000ffff137224 */ /* 0x000fd400078e0005 */
[----:B------:R-:W-:Y:S05]  /*01d0*/  @!P0 EXIT ;  /* 0x000000000000894d */ /* 0x000fea0003800000 */
[C---:B------:R-:W-:Y:S01]  /*01e0*/  ISETP.GE.U32.AND P0, PT, R33.reuse, 0x8, PT ;  /* 0x000000082100780c */ /* 0x040fe20003f06070 */
[----:B------:R-:W-:Y:S01]  /*01f0*/  BSSY.RECONVERGENT B0, `(.L_x_1) ;  /* 0x000001b000007945 */ /* 0x000fe20003800200 */
[----:B------:R-:W-:Y:S01]  /*0200*/  LOP3.LUT R0, R33, 0x7, RZ, 0xc0, !PT ;  /* 0x0000000721007812 */ /* 0x000fe200078ec0ff */
[----:B------:R-:W-:-:S03]  /*0210*/  IMAD.MOV.U32 R3, RZ, RZ, RZ ;  /* 0x000000ffff037224 */ /* 0x000fc600078e00ff */
[----:B------:R-:W-:-:S07]  /*0220*/  ISETP.NE.AND P1, PT, R0, RZ, PT ;  /* 0x000000ff0000720c */ /* 0x000fce0003f25270 */
[----:B------:R-:W-:Y:S06]  /*0230*/  @!P0 BRA `(.L_x_2) ;  /* 0x0000000000588947 */ /* 0x000fec0003800000 */
[----:B------:R-:W-:Y:S01]  /*0240*/  LOP3.LUT R3, R33, 0x7ffffff8, RZ, 0xc0, !PT ;  /* 0x7ffffff821037812 */ /* 0x000fe200078ec0ff */
[----:B------:R-:W-:-:S07]  /*0250*/  IMAD.MOV.U32 R7, RZ, RZ, RZ ;  /* 0x000000ffff077224 */ /* 0x000fce00078e00ff */
.L_x_3:
[----:B0-----:R-:W-:Y:S02]  /*0260*/  IMAD.IADD R9, R34, 0x1, R7 ;  /* 0x0000000122097824 */ /* 0x001fe400078e0207 */
[C---:B------:R-:W-:Y:S01]  /*0270*/  IMAD.WIDE.U32 R4, R7.reuse, 0x4, R18 ;  /* 0x0000000407047825 */ /* 0x040fe200078e0012 */
[----:B------:R-:W-:-:S03]  /*0280*/  IADD3 R7, PT, PT, R7, 0x8, RZ ;  /* 0x0000000807077810 */ /* 0x000fc60007ffe0ff */
[C---:B------:R-:W-:Y:S01]  /*0290*/  VIADD R11, R9.reuse, 0x1 ;  /* 0x00000001090b7836 */ /* 0x040fe20000000000 */
[----:B------:R0:W-:Y:S01]  /*02a0*/  ST.E desc[UR36][R4.64], R9 ;  /* 0x0000000904007985 */ /* 0x0001e2000c101924 */
[----:B------:R-:W-:Y:S01]  /*02b0*/  VIADD R13, R9, 0x2 ;  /* 0x00000002090d7836 */ /* 0x000fe20000000000 */
[----:B------:R-:W-:Y:S01]  /*02c0*/  ISETP.NE.AND P0, PT, R7, R3, PT ;  /* 0x000000030700720c */ /* 0x000fe20003f05270 */
[C---:B------:R-:W-:Y:S01]  /*02d0*/  VIADD R15, R9.reuse, 0x3 ;  /* 0x00000003090f7836 */ /* 0x040fe20000000000 */
[----:B------:R0:W-:Y:S01]  /*02e0*/  ST.E desc[UR36][R4.64+0x4], R11 ;  /* 0x0000040b04007985 */ /* 0x0001e2000c101924 */
[C---:B------:R-:W-:Y:S02]  /*02f0*/  VIADD R17, R9.reuse, 0x4 ;  /* 0x0000000409117836 */ /* 0x040fe40000000000 */
[C---:B------:R-:W-:Y:S01]  /*0300*/  VIADD R21, R9.reuse, 0x5 ;  /* 0x0000000509157836 */ /* 0x040fe20000000000 */
[----:B------:R0:W-:Y:S01]  /*0310*/  ST.E desc[UR36][R4.64+0x8], R13 ;  /* 0x0000080d04007985 */ /* 0x0001e2000c101924 */
[----:B------:R-:W-:-:S02]  /*0320*/  VIADD R23, R9, 0x6 ;  /* 0x0000000609177836 */ /* 0x000fc40000000000 */
[----:B------:R-:W-:Y:S01]  /*0330*/  VIADD R25, R9, 0x7 ;  /* 0x0000000709197836 */ /* 0x000fe20000000000 */
[----:B------:R0:W-:Y:S04]  /*0340*/  ST.E desc[UR36][R4.64+0xc], R15 ;  /* 0x00000c0f04007985 */ /* 0x0001e8000c101924 */
[----:B------:R0:W-:Y:S04]  /*0350*/  ST.E desc[UR36][R4.64+0x10], R17 ;  /* 0x0000101104007985 */ /* 0x0001e8000c101924 */
[----:B------:R0:W-:Y:S04]  /*0360*/  ST.E desc[UR36][R4.64+0x14], R21 ;  /* 0x0000141504007985 */ /* 0x0001e8000c101924 */
[----:B------:R0:W-:Y:S04]  /*0370*/  ST.E desc[UR36][R4.64+0x18], R23 ;  /* 0x0000181704007985 */ /* 0x0001e8000c101924 */
[----:B------:R0:W-:Y:S01]  /*0380*/  ST.E desc[UR36][R4.64+0x1c], R25 ;  /* 0x00001c1904007985 */ /* 0x0001e2000c101924 */
[----:B------:R-:W-:Y:S05]  /*0390*/  @P0 BRA `(.L_x_3) ;  /* 0xfffffffc00b00947 */ /* 0x000fea000383ffff */
.L_x_2:
[----:B------:R-:W-:Y:S05]  /*03a0*/  BSYNC.RECONVERGENT B0 ;  /* 0x0000000000007941 */ /* 0x000fea0003800200 */
.L_x_1:
[----:B------:R-:W-:Y:S04]  /*03b0*/  BSSY.RECONVERGENT B0, `(.L_x_4) ;  /* 0x000001f000007945 */ /* 0x000fe80003800200 */
[----:B------:R-:W-:Y:S05]  /*03c0*/  @!P1 BRA `(.L_x_5) ;  /* 0x0000000000749947 */ /* 0x000fea0003800000 */
[----:B------:R-:W-:Y:S01]  /*03d0*/  ISETP.GE.U32.AND P0, PT, R0, 0x4, PT ;  /* 0x000000040000780c */ /* 0x000fe20003f06070 */
[----:B------:R-:W-:Y:S01]  /*03e0*/  BSSY.RECONVERGENT B1, `(.L_x_6) ;  /* 0x000000e000017945 */ /* 0x000fe20003800200 */
[----:B------:R-:W-:-:S04]  /*03f0*/  LOP3.LUT R6, R33, 0x3, RZ, 0xc0, !PT ;  /* 0x0000000321067812 */ /* 0x000fc800078ec0ff */
[----:B------:R-:W-:-:S07]  /*0400*/  ISETP.NE.AND P1, PT, R6, RZ, PT ;  /* 0x000000ff0600720c */ /* 0x000fce0003f25270 */
[----:B------:R-:W-:Y:S06]  /*0410*/  @!P0 BRA `(.L_x_7) ;  /* 0x0000000000288947 */ /* 0x000fec0003800000 */
[----:B------:R-:W-:Y:S02]  /*0420*/  IMAD.IADD R7, R34, 0x1, R3 ;  /* 0x0000000122077824 */ /* 0x000fe400078e0203 */
[----:B0-----:R-:W-:-:S04]  /*0430*/  IMAD.WIDE.U32 R4, R3, 0x4, R18 ;  /* 0x0000000403047825 */ /* 0x001fc800078e0012 */
[C---:B------:R-:W-:Y:S01]  /*0440*/  VIADD R9, R7.reuse, 0x1 ;  /* 0x0000000107097836 */ /* 0x040fe20000000000 */
[----:B------:R1:W-:Y:S01]  /*0450*/  ST.E desc[UR36][R4.64], R7 ;  /* 0x0000000704007985 */ /* 0x0003e2000c101924 */
[C---:B------:R-:W-:Y:S02]  /*0460*/  VIADD R11, R7.reuse, 0x2 ;  /* 0x00000002070b7836 */ /* 0x040fe40000000000 */
[----:B------:R-:W-:Y:S01]  /*0470*/  VIADD R13, R7, 0x3 ;  /* 0x00000003070d7836 */ /* 0x000fe20000000000 */
[----:B------:R1:W-:Y:S01]  /*0480*/  ST.E desc[UR36][R4.64+0x4], R9 ;  /* 0x0000040904007985 */ /* 0x0003e2000c101924 */
[----:B------:R-:W-:-:S03]  /*0490*/  VIADD R3, R3, 0x4 ;  /* 0x0000000403037836 */ /* 0x000fc60000000000 */
[----:B------:R1:W-:Y:S04]  /*04a0*/  ST.E desc[UR36][R4.64+0x8], R11 ;  /* 0x0000080b04007985 */ /* 0x0003e8000c101924 */
[----:B------:R1:W-:Y:S02]  /*04b0*/  ST.E desc[UR36][R4.64+0xc], R13 ;  /* 0x00000c0d04007985 */ /* 0x0003e4000c101924 */
.L_x_7:
[----:B------:R-:W-:Y:S05]  /*04c0*/  BSYNC.RECONVERGENT B1 ;  /* 0x0000000000017941 */ /* 0x000fea0003800200 */
.L_x_6:
[----:B------:R-:W-:Y:S05]  /*04d0*/  @!P1 BRA `(.L_x_5) ;  /* 0x0000000000309947 */ /* 0x000fea0003800000 */
[----:B------:R-:W-:Y:S02]  /*04e0*/  ISETP.NE.AND P0, PT, R6, 0x1, PT ;  /* 0x000000010600780c */ /* 0x000fe40003f05270 */
[----:B------:R-:W-:-:S04]  /*04f0*/  LOP3.LUT R0, R33, 0x1, RZ, 0xc0, !PT ;  /* 0x0000000121007812 */ /* 0x000fc800078ec0ff */
[----:B------:R-:W-:-:S07]  /*0500*/  ISETP.NE.U32.AND P1, PT, R0, 0x1, PT ;  /* 0x000000010000780c */ /* 0x000fce0003f25070 */
[----:B01----:R-:W-:Y:S02]  /*0510*/  @P0 IMAD.IADD R11, R34, 0x1, R3 ;  /* 0x00000001220b0824 */ /* 0x003fe400078e0203 */
[----:B------:R-:W-:-:S04]  /*0520*/  @P0 IMAD.WIDE.U32 R6, R3, 0x4, R18 ;  /* 0x0000000403060825 */ /* 0x000fc800078e0012 */
[----:B------:R-:W-:Y:S01]  /*0530*/  @P0 VIADD R3, R3, 0x2 ;  /* 0x0000000203030836 */ /* 0x000fe20000000000 */
[----:B------:R2:W-:Y:S01]  /*0540*/  @P0 ST.E desc[UR36][R6.64], R11 ;  /* 0x0000000b06000985 */ /* 0x0005e2000c101924 */
[----:B------:R-:W-:Y:S02]  /*0550*/  @P0 VIADD R13, R11, 0x1 ;  /* 0x000000010b0d0836 */ /* 0x000fe40000000000 */
[----:B------:R-:W-:Y:S02]  /*0560*/  @!P1 IMAD.IADD R9, R34, 0x1, R3 ;  /* 0x0000000122099824 */ /* 0x000fe400078e0203 */
[----:B------:R-:W-:Y:S01]  /*0570*/  @!P1 IMAD.WIDE.U32 R4, R3, 0x4, R18 ;  /* 0x0000000403049825 */ /* 0x000fe200078e0012 */
[----:B------:R2:W-:Y:S04]  /*0580*/  @P0 ST.E desc[UR36][R6.64+0x4], R13 ;  /* 0x0000040d06000985 */ /* 0x0005e8000c101924 */
[----:B------:R2:W-:Y:S02]  /*0590*/  @!P1 ST.E desc[UR36][R4.64], R9 ;  /* 0x0000000904009985 */ /* 0x0005e4000c101924 */
.L_x_5:
[----:B------:R-:W-:Y:S05]  /*05a0*/  BSYNC.RECONVERGENT B0 ;  /* 0x0000000000007941 */ /* 0x000fea0003800200 */
.L_x_4:
[----:B------:R-:W-:Y:S01]  /*05b0*/  MOV R0, 0x0 ;  /* 0x0000000000007802 */ /* 0x000fe20000000f00 */
[----:B0-----:R-:W-:-:S03]  /*05c0*/  IMAD.WIDE.U32 R24, R33, 0x8, RZ ;  /* 0x0000000821187825 */ /* 0x001fc600078e00ff */
[----:B-12---:R0:W1:Y:S01]  /*05d0*/  LDC.64 R6, c[0x4][R0] ;  /* 0x0100000000067b82 */ /* 0x0060620000000a00 */
[----:B------:R-:W-:Y:S02]  /*05e0*/  IMAD.MOV.U32 R4, RZ, RZ, R24 ;  /* 0x000000ffff047224 */ /* 0x000fe400078e0018 */
[----:B------:R-:W-:-:S07]  /*05f0*/  IMAD.MOV.U32 R5, RZ, RZ, R25 ;  /* 0x000000ffff057224 */ /* 0x000fce00078e0019 */
[----:B------:R-:W-:-:S07]  /*0600*/  LEPC R20, `(.L_x_8) ;  /* 0x000000001014794e */ /* 0x000fce0000000000 */
[----:B01----:R-:W-:Y:S05]  /*0610*/  CALL.ABS.NOINC R6 ;  /* 0x0000000006007343 */ /* 0x003fea0003c00000 */
.L_x_8:
[----:B------:R-:W-:Y:S01]  /*0620*/  MOV R6, 0x0 ;  /* 0x0000000000067802 */ /* 0x000fe20000000f00 */
[----:B------:R-:W-:Y:S01]  /*0630*/  BSSY.RECONVERGENT B0, `(.L_x_9) ;  /* 0x0000022000007945 */ /* 0x000fe20003800200 */
[C---:B------:R-:W-:Y:S01]  /*0640*/  ISETP.GE.U32.AND P0, PT, R33.reuse, 0x4, PT ;  /* 0x000000042100780c */ /* 0x040fe20003f06070 */
[----:B------:R-:W-:Y:S01]  /*0650*/  IMAD.MOV.U32 R16, RZ, RZ, R4 ;  /* 0x000000ffff107224 */ /* 0x000fe200078e0004 */
[----:B------:R-:W-:Y:S01]  /*0660*/  LOP3.LUT R22, R33, 0x3, RZ, 0xc0, !PT ;  /* 0x0000000321167812 */ /* 0x000fe200078ec0ff */
[----:B------:R-:W-:Y:S01]  /*0670*/  IMAD.MOV.U32 R17, RZ, RZ, R5 ;  /* 0x000000ffff117224 */ /* 0x000fe200078e0005 */
[----:B------:R-:W0:Y:S01]  /*0680*/  LDC.64 R6, c[0x4][R6] ;  /* 0x0100000006067b82 */ /* 0x000e220000000a00 */
[----:B------:R-:W-:Y:S01]  /*0690*/  IMAD.MOV.U32 R3, RZ, RZ, RZ ;  /* 0x000000ffff037224 */ /* 0x000fe200078e00ff */
[----:B------:R-:W-:Y:S02]  /*06a0*/  ISETP.NE.AND P1, PT, R22, RZ, PT ;  /* 0x000000ff1600720c */ /* 0x000fe40003f25270 */
[----:B------:R-:W-:-:S05]  /*06b0*/  P2R R0, PR, RZ, 0x1 ;  /* 0x00000001ff007803 */ /* 0x000fca0000000000 */
[----:B------:R-:W-:Y:S06]  /*06c0*/  @!P0 BRA `(.L_x_10) ;  /* 0x0000000000608947 */ /* 0x000fec0003800000 */
[----:B------:R-:W1:Y:S01]  /*06d0*/  LDC.64 R26, c[0x0][0x3a0] ;  /* 0x0000e800ff1a7b82 */ /* 0x000e620000000a00 */
[----:B------:R-:W-:Y:S01]  /*06e0*/  HFMA2 R23, -RZ, RZ, 0, 0 ;  /* 0x00000000ff177431 */ /* 0x000fe200000001ff */
[----:B------:R-:W-:-:S07]  /*06f0*/  LOP3.LUT R3, R33, 0x7ffffffc, RZ, 0xc0, !PT ;  /* 0x7ffffffc21037812 */ /* 0x000fce00078ec0ff */
.L_x_11:
[----:B------:R-:W-:-:S05]  /*0700*/  IMAD.WIDE.U32 R4, R23, 0x4, R18 ;  /* 0x0000000417047825 */ /* 0x000fca00078e0012 */
[----:B--2---:R-:W1:Y:S02]  /*0710*/  LD.E R9, desc[UR36][R4.64] ;  /* 0x0000002404097980 */ /* 0x004e64000c101900 */
[----:B-1----:R-:W-:-:S06]  /*0720*/  IMAD.WIDE R8, R9, 0x8, R26 ;  /* 0x0000000809087825 */ /* 0x002fcc00078e021a */
[----:B------:R-:W2:Y:S01]  /*0730*/  LDG.E.64 R8, desc[UR36][R8.64] ;  /* 0x0000002408087981 */ /* 0x000ea2000c1e1b00 */
[----:B------:R-:W-:-:S05]  /*0740*/  IMAD.WIDE.U32 R10, R23, 0x8, R16 ;  /* 0x00000008170a7825 */ /* 0x000fca00078e0010 */
[----:B--2---:R2:W-:Y:S04]  /*0750*/  ST.E.64 desc[UR36][R10.64], R8 ;  /* 0x000000080a007985 */ /* 0x0045e8000c101b24 */
[----:B------:R-:W3:Y:S02]  /*0760*/  LD.E R13, desc[UR36][R4.64+0x4] ;  /* 0x00000424040d7980 */ /* 0x000ee4000c101900 */
[----:B---3--:R-:W-:-:S06]  /*0770*/  IMAD.WIDE R12, R13, 0x8, R26 ;  /* 0x000000080d0c7825 */ /* 0x008fcc00078e021a */
[----:B------:R-:W3:Y:S04]  /*0780*/  LDG.E.64 R12, desc[UR36][R12.64] ;  /* 0x000000240c0c7981 */ /* 0x000ee8000c1e1b00 */
[----:B---3--:R2:W-:Y:S04]  /*0790*/  ST.E.64 desc[UR36][R10.64+0x8], R12 ;  /* 0x0000080c0a007985 */ /* 0x0085e8000c101b24 */
[----:B------:R-:W3:Y:S02]  /*07a0*/  LD.E R15, desc[UR36][R4.64+0x8] ;  /* 0x00000824040f7980 */ /* 0x000ee4000c101900 */
[----:B---3--:R-:W-:-:S06]  /*07b0*/  IMAD.WIDE R14, R15, 0x8, R26 ;  /* 0x000000080f0e7825 */ /* 0x008fcc00078e021a */
[----:B------:R-:W3:Y:S04]  /*07c0*/  LDG.E.64 R14, desc[UR36][R14.64] ;  /* 0x000000240e0e7981 */ /* 0x000ee8000c1e1b00 */
[----:B---3--:R2:W-:Y:S04]  /*07d0*/  ST.E.64 desc[UR36][R10.64+0x10], R14 ;  /* 0x0000100e0a007985 */ /* 0x0085e8000c101b24 */
[----:B------:R-:W3:Y:S02]  /*07e0*/  LD.E R21, desc[UR36][R4.64+0xc] ;  /* 0x00000c2404157980 */ /* 0x000ee4000c101900 */
[----:B---3--:R-:W-:-:S06]  /*07f0*/  IMAD.WIDE R20, R21, 0x8, R26 ;  /* 0x0000000815147825 */ /* 0x008fcc00078e021a */
[----:B------:R-:W3:Y:S01]  /*0800*/  LDG.E.64 R20, desc[UR36][R20.64] ;  /* 0x0000002414147981 */ /* 0x000ee2000c1e1b00 */
[----:B------:R-:W-:-:S05]  /*0810*/  VIADD R23, R23, 0x4 ;  /* 0x0000000417177836 */ /* 0x000fca0000000000 */
[----:B------:R-:W-:Y:S01]  /*0820*/  ISETP.NE.AND P0, PT, R23, R3, PT ;  /* 0x000000031700720c */ /* 0x000fe20003f05270 */
[----:B---3--:R2:W-:-:S12]  /*0830*/  ST.E.64 desc[UR36][R10.64+0x18], R20 ;  /* 0x000018140a007985 */ /* 0x0085d8000c101b24 */
[----:B------:R-:W-:Y:S05]  /*0840*/  @P0 BRA `(.L_x_11) ;  /* 0xfffffffc00ac0947 */ /* 0x000fea000383ffff */
.L_x_10:
[----:B------:R-:W-:Y:S05]  /*0850*/  BSYNC.RECONVERGENT B0 ;  /* 0x0000000000007941 */ /* 0x000fea0003800200 */
.L_x_9:
[----:B------:R-:W-:Y:S04]  /*0860*/  BSSY.RECONVERGENT B0, `(.L_x_12) ;  /* 0x000000e000007945 */ /* 0x000fe80003800200 */
[----:B------:R-:W-:Y:S05]  /*0870*/  @!P1 BRA `(.L_x_13) ;  /* 0x0000000000309947 */ /* 0x000fea0003800000 */
[----:B--2---:R-:W1:Y:S01]  /*0880*/  LDC.64 R12, c[0x0][0x3a0] ;  /* 0x0000e800ff0c7b82 */ /* 0x004e620000000a00 */
[----:B------:R-:W-:-:S07]  /*0890*/  IMAD.MOV.U32 R15, RZ, RZ, RZ ;  /* 0x000000ffff0f7224 */ /* 0x000fce00078e00ff */
.L_x_14:
[----:B------:R-:W-:-:S06]  /*08a0*/  IMAD.WIDE.U32 R4, R3, 0x4, R18 ;  /* 0x0000000403047825 */ /* 0x000fcc00078e0012 */
[----:B------:R-:W1:Y:S02]  /*08b0*/  LD.E R5, desc[UR36][R4.64] ;  /* 0x0000002404057980 */ /* 0x000e64000c101900 */
[----:B-1-3--:R-:W-:-:S06]  /*08c0*/  IMAD.WIDE R8, R5, 0x8, R12 ;  /* 0x0000000805087825 */ /* 0x00afcc00078e020c */
[----:B------:R-:W2:Y:S01]  /*08d0*/  LDG.E.64 R8, desc[UR36][R8.64] ;  /* 0x0000002408087981 */ /* 0x000ea2000c1e1b00 */
[----:B------:R-:W-:-:S04]  /*08e0*/  IMAD.WIDE.U32 R10, R3, 0x8, R16 ;  /* 0x00000008030a7825 */ /* 0x000fc800078e0010 */
[----:B------:R-:W-:Y:S02]  /*08f0*/  VIADD R15, R15, 0x1 ;  /* 0x000000010f0f7836 */ /* 0x000fe40000000000 */
[----:B------:R-:W-:-:S03]  /*0900*/  VIADD R3, R3, 0x1 ;  /* 0x0000000103037836 */ /* 0x000fc60000000000 */
[----:B------:R-:W-:Y:S01]  /*0910*/  ISETP.NE.AND P0, PT, R15, R22, PT ;  /* 0x000000160f00720c */ /* 0x000fe20003f05270 */
[----:B--2---:R3:W-:-:S12]  /*0920*/  ST.E.64 desc[UR36][R10.64], R8 ;  /* 0x000000080a007985 */ /* 0x0047d8000c101b24 */
[----:B------:R-:W-:Y:S05]  /*0930*/  @P0 BRA `(.L_x_14) ;  /* 0xfffffffc00d80947 */ /* 0x000fea000383ffff */
.L_x_13:
[----:B------:R-:W-:Y:S05]  /*0940*/  BSYNC.RECONVERGENT B0 ;  /* 0x0000000000007941 */ /* 0x000fea0003800200 */
.L_x_12:
[----:B------:R-:W-:Y:S02]  /*0950*/  IMAD.MOV.U32 R4, RZ, RZ, R24 ;  /* 0x000000ffff047224 */ /* 0x000fe400078e0018 */
[----:B------:R-:W-:-:S07]  /*0960*/  IMAD.MOV.U32 R5, RZ, RZ, R25 ;  /* 0x000000ffff057224 */ /* 0x000fce00078e0019 */
[----:B--2---:R-:W-:-:S07]  /*0970*/  LEPC R20, `(.L_x_15) ;  /* 0x000000001014794e */ /* 0x004fce0000000000 */
[----:B0--3--:R-:W-:Y:S05]  /*0980*/  CALL.ABS.NOINC R6 ;  /* 0x0000000006007343 */ /* 0x009fea0003c00000 */
.L_x_15:
[----:B------:R-:W-:Y:S01]  /*0990*/  MOV R6, 0x0 ;  /* 0x0000000000067802 */ /* 0x000fe20000000f00 */
[----:B------:R-:W-:Y:S01]  /*09a0*/  BSSY.RECONVERGENT B0, `(.L_x_16) ;  /* 0x0000020000007945 */ /* 0x000fe20003800200 */
[----:B------:R-:W-:Y:S01]  /*09b0*/  ISETP.GE.U32.AND P6, PT, R33, 0x4, PT ;  /* 0x000000042100780c */ /* 0x000fe20003fc6070 */
[----:B------:R-:W-:Y:S01]  /*09c0*/  IMAD.MOV.U32 R26, RZ, RZ, R4 ;  /* 0x000000ffff1a7224 */ /* 0x000fe200078e0004 */
[----:B------:R-:W-:Y:S01]  /*09d0*/  ISETP.NE.AND P1, PT, R22, RZ, PT ;  /* 0x000000ff1600720c */ /* 0x000fe20003f25270 */
[----:B------:R-:W-:Y:S01]  /*09e0*/  IMAD.MOV.U32 R27, RZ, RZ, R5 ;  /* 0x000000ffff1b7224 */ /* 0x000fe200078e0005 */
[----:B------:R-:W0:Y:S01]  /*09f0*/  LDC.64 R6, c[0x4][R6] ;  /* 0x0100000006067b82 */ /* 0x000e220000000a00 */
[----:B------:R-:W-:-:S08]  /*0a00*/  IMAD.MOV.U32 R3, RZ, RZ, RZ ;  /* 0x000000ffff037224 */ /* 0x000fd000078e00ff */
[----:B------:R-:W-:Y:S05]  /*0a10*/  @!P6 BRA `(.L_x_17) ;  /* 0x000000000060e947 */ /* 0x000fea0003800000 */
[----:B------:R-:W1:Y:S01]  /*0a20*/  LDC.64 R28, c[0x0][0x3a8] ;  /* 0x0000ea00ff1c7b82 */ /* 0x000e620000000a00 */
[----:B------:R-:W-:Y:S01]  /*0a30*/  LOP3.LUT R3, R33, 0x7ffffffc, RZ, 0xc0, !PT ;  /* 0x7ffffffc21037812 */ /* 0x000fe200078ec0ff */
[----:B------:R-:W-:-:S07]  /*0a40*/  IMAD.MOV.U32 R23, RZ, RZ, RZ ;  /* 0x000000ffff177224 */ /* 0x000fce00078e00ff */
.L_x_18:
        /* <DEDUP_REMOVED lines=21> */
.L_x_17:
[----:B------:R-:W-:Y:S05]  /*0ba0*/  BSYNC.RECONVERGENT B0 ;  /* 0x0000000000007941 */ /* 0x000fea0003800200 */
.L_x_16:
[----:B------:R-:W-:Y:S04]  /*0bb0*/  BSSY.RECONVERGENT B0, `(.L_x_19) ;  /* 0x000000e000007945 */ /* 0x000fe80003800200 */
[----:B------:R-:W-:Y:S05]  /*0bc0*/  @!P1 BRA `(.L_x_20) ;  /* 0x0000000000309947 */ /* 0x000fea0003800000 */
[----:B--2---:R-:W1:Y:S01]  /*0bd0*/  LDC.64 R12, c[0x0][0x3a8] ;  /* 0x0000ea00ff0c7b82 */ /* 0x004e620000000a00 */
[----:B------:R-:W-:-:S07]  /*0be0*/  IMAD.MOV.U32 R15, RZ, RZ, RZ ;  /* 0x000000ffff0f7224 */ /* 0x000fce00078e00ff */
.L_x_21:
        /* <DEDUP_REMOVED lines=10> */
.L_x_20:
[----:B------:R-:W-:Y:S05]  /*0c90*/  BSYNC.RECONVERGENT B0 ;  /* 0x0000000000007941 */ /* 0x000fea0003800200 */
.L_x_19:
[----:B------:R-:W-:Y:S01]  /*0ca0*/  MOV R4, R24 ;  /* 0x0000001800047202 */ /* 0x000fe20000000f00 */
[----:B------:R-:W-:-:S07]  /*0cb0*/  IMAD.MOV.U32 R5, RZ, RZ, R25 ;  /* 0x000000ffff057224 */ /* 0x000fce00078e0019 */
[----:B--2---:R-:W-:-:S07]  /*0cc0*/  LEPC R20, `(.L_x_22) ;  /* 0x000000001014794e */ /* 0x004fce0000000000 */
[----:B0--3--:R-:W-:Y:S05]  /*0cd0*/  CALL.ABS.NOINC R6 ;  /* 0x0000000006007343 */ /* 0x009fea0003c00000 */
.L_x_22:
[----:B------:R-:W0:Y:S01]  /*0ce0*/  I2F.F64.U32 R12, R33 ;  /* 0x00000021000c7312 */ /* 0x000e220000201800 */
[----:B------:R-:W-:Y:S01]  /*0cf0*/  IMAD.MOV.U32 R6, RZ, RZ, 0x1 ;  /* 0x00000001ff067424 */ /* 0x000fe200078e00ff */
[----:B------:R-:W-:Y:S01]  /*0d00*/  UMOV UR4, 0x54442eea ;  /* 0x54442eea00047882 */ /* 0x000fe20000000000 */
[----:B------:R-:W-:Y:S01]  /*0d10*/  UMOV UR5, 0x401921fb ;  /* 0x401921fb00057882 */ /* 0x000fe20000000000 */
[----:B------:R-:W1:Y:S01]  /*0d20*/  LDC.64 R14, c[0x0][0x388] ;  /* 0x0000e200ff0e7b82 */ /* 0x000e620000000a00 */
[----:B------:R-:W-:Y:S01]  /*0d30*/  BSSY.RECONVERGENT B1, `(.L_x_23) ;  /* 0x0000016000017945 */ /* 0x000fe20003800200 */
[----:B------:R-:W-:Y:S02]  /*0d40*/  IMAD.MOV.U32 R18, RZ, RZ, R4 ;  /* 0x000000ffff127224 */ /* 0x000fe400078e0004 */
[----:B------:R-:W-:Y:S01]  /*0d50*/  IMAD.MOV.U32 R19, RZ, RZ, R5 ;  /* 0x000000ffff137224 */ /* 0x000fe200078e0005 */
[----:B0-----:R-:W0:Y:S01]  /*0d60*/  MUFU.RCP64H R7, R13 ;  /* 0x0000000d00077308 */ /* 0x001e220000001800 */
[----:B-1----:R-:W-:Y:S01]  /*0d70*/  IMAD.WIDE R14, R32, 0x8, R14 ;  /* 0x00000008200e7825 */ /* 0x002fe200078e020e */
[----:B0-----:R-:W-:-:S08]  /*0d80*/  DFMA R8, -R12, R6, 1 ;  /* 0x3ff000000c08742b */ /* 0x001fd00000000106 */
[----:B------:R-:W-:-:S08]  /*0d90*/  DFMA R8, R8, R8, R8 ;  /* 0x000000080808722b */ /* 0x000fd00000000008 */
[----:B------:R-:W-:-:S08]  /*0da0*/  DFMA R8, R6, R8, R6 ;  /* 0x000000080608722b */ /* 0x000fd00000000006 */
[----:B------:R-:W-:-:S08]  /*0db0*/  DFMA R6, -R12, R8, 1 ;  /* 0x3ff000000c06742b */ /* 0x000fd00000000108 */
[----:B------:R-:W-:-:S08]  /*0dc0*/  DFMA R6, R8, R6, R8 ;  /* 0x000000060806722b */ /* 0x000fd00000000008 */
[----:B------:R-:W-:-:S08]  /*0dd0*/  DMUL R8, R6, UR4 ;  /* 0x0000000406087c28 */ /* 0x000fd00008000000 */
[----:B------:R-:W-:-:S08]  /*0de0*/  DFMA R10, -R12, R8, UR4 ;  /* 0x000000040c0a7e2b */ /* 0x000fd00008000108 */
[----:B------:R-:W-:-:S10]  /*0df0*/  DFMA R6, R6, R10, R8 ;  /* 0x0000000a0606722b */ /* 0x000fd40000000008 */
[----:B------:R-:W-:-:S05]  /*0e00*/  FFMA R0, RZ, R13, R7 ;  /* 0x0000000dff007223 */ /* 0x000fca0000000007 */
[----:B------:R-:W-:-:S13]  /*0e10*/  FSETP.GT.AND P0, PT, |R0|, 1.469367938527859385e-39, PT ;  /* 0x001000000000780b */ /* 0x000fda0003f04200 */
[----:B------:R-:W-:Y:S05]  /*0e20*/  @P0 BRA `(.L_x_24) ;  /* 0x0000000000180947 */ /* 0x000fea0003800000 */
[----:B------:R-:W-:Y:S01]  /*0e30*/  IMAD.MOV.U32 R4, RZ, RZ, 0x54442eea ;  /* 0x54442eeaff047424 */ /* 0x000fe200078e00ff */
[----:B------:R-:W-:Y:S01]  /*0e40*/  MOV R0, 0xe70 ;  /* 0x00000e7000007802 */ /* 0x000fe20000000f00 */
[----:B------:R-:W-:-:S07]  /*0e50*/  IMAD.MOV.U32 R3, RZ, RZ, 0x401921fb ;  /* 0x401921fbff037424 */ /* 0x000fce00078e00ff */
[----:B------:R-:W-:Y:S05]  /*0e60*/  CALL.REL.NOINC `($__internal_0_$__cuda_sm20_div_rn_f64_full) ;  /* 0x0000008000dc7944 */ /* 0x000fea0003c00000 */
[----:B------:R-:W-:Y:S02]  /*0e70*/  IMAD.MOV.U32 R6, RZ, RZ, R4 ;  /* 0x000000ffff067224 */ /* 0x000fe400078e0004 */
[----:B------:R-:W-:-:S07]  /*0e80*/  IMAD.MOV.U32 R7, RZ, RZ, R3 ;  /* 0x000000ffff077224 */ /* 0x000fce00078e0003 */
.L_x_24:
[----:B------:R-:W-:Y:S05]  /*0e90*/  BSYNC.RECONVERGENT B1 ;  /* 0x0000000000017941 */ /* 0x000fea0003800200 */
.L_x_23:
[----:B------:R-:W-:Y:S01]  /*0ea0*/  BSSY.RECONVERGENT B0, `(.L_x_25) ;  /* 0x000004b000007945 */ /* 0x000fe20003800200 */
[----:B------:R-:W-:-:S07]  /*0eb0*/  IMAD.MOV.U32 R0, RZ, RZ, RZ ;  /* 0x000000ffff007224 */ /* 0x000fce00078e00ff */
.L_x_33:
[----:B------:R-:W2:Y:S01]  /*0ec0*/  LDG.E.64 R4, desc[UR36][R14.64] ;  /* 0x000000240e047981 */ /* 0x000ea2000c1e1b00 */
[----:B------:R-:W2:Y:S01]  /*0ed0*/  I2F.F64.U32 R8, R0 ;  /* 0x0000000000087312 */ /* 0x000ea20000201800 */
[----:B------:R-:W-:Y:S01]  /*0ee0*/  BSSY.RECONVERGENT B1, `(.L_x_26) ;  /* 0x0000041000017945 */ /* 0x000fe20003800200 */
[----:B--2---:R-:W-:-:S10]  /*0ef0*/  DFMA R4, R8, R6, R4 ;  /* 0x000000060804722b */ /* 0x004fd40000000004 */
[----:B------:R-:W-:Y:S01]  /*0f00*/  LOP3.LUT R9, R5, 0x7fffffff, RZ, 0xc0, !PT ;  /* 0x7fffffff05097812 */ /* 0x000fe200078ec0ff */
[----:B------:R-:W-:-:S03]  /*0f10*/  IMAD.MOV.U32 R8, RZ, RZ, R4 ;  /* 0x000000ffff087224 */ /* 0x000fc600078e0004 */
[----:B------:R-:W-:-:S04]  /*0f20*/  VIMNMX.U32 R3, PT, PT, R9, 0x401921fb, !PT ;  /* 0x401921fb09037848 */ /* 0x000fc80007fe0000 */
[----:B------:R-:W-:-:S13]  /*0f30*/  ISETP.GE.U32.AND P0, PT, R3, 0x7ff00000, PT ;  /* 0x7ff000000300780c */ /* 0x000fda0003f06070 */
[----:B------:R-:W-:Y:S05]  /*0f40*/  @!P0 BRA `(.L_x_27) ;  /* 0x0000000000208947 */ /* 0x000fea0003800000 */
[----:B------:R-:W-:-:S14]  /*0f50*/  DSETP.NAN.AND P0, PT, R8, R8, PT ;  /* 0x000000080800722a */ /* 0x000fdc0003f08000 */
[----:B------:R-:W-:Y:S01]  /*0f60*/  @P0 IMAD.MOV.U32 R10, RZ, RZ, 0x54442eea ;  /* 0x54442eeaff0a0424 */ /* 0x000fe200078e00ff */
[----:B------:R-:W-:Y:S01]  /*0f70*/  @!P0 DSETP.NEU.AND P1, PT, R8, +INF , PT ;  /* 0x7ff000000800842a */ /* 0x000fe20003f2d000 */
[----:B------:R-:W-:-:S06]  /*0f80*/  @P0 IMAD.MOV.U32 R11, RZ, RZ, 0x401921fb ;  /* 0x401921fbff0b0424 */ /* 0x000fcc00078e00ff */
[----:B------:R-:W-:-:S06]  /*0f90*/  @P0 DADD R10, R4, R10 ;  /* 0x00000000040a0229 */ /* 0x000fcc000000000a */
[----:B------:R-:W-:Y:S02]  /*0fa0*/  @!P0 FSEL R10, R4, RZ, P1 ;  /* 0x000000ff040a8208 */ /* 0x000fe40000800000 */
[----:B------:R-:W-:Y:S01]  /*0fb0*/  @!P0 FSEL R11, R5, -QNAN , P1 ;  /* 0xfff80000050b8808 */ /* 0x000fe20000800000 */
[----:B------:R-:W-:Y:S06]  /*0fc0*/  BRA `(.L_x_28) ;  /* 0x0000000000c87947 */ /* 0x000fec0003800000 */
.L_x_27:
[----:B------:R-:W-:Y:S01]  /*0fd0*/  UMOV UR4, 0x54442eea ;  /* 0x54442eea00047882 */ /* 0x000fe20000000000 */
[----:B------:R-:W-:Y:S01]  /*0fe0*/  UMOV UR5, 0x401921fb ;  /* 0x401921fb00057882 */ /* 0x000fe20000000000 */
[----:B------:R-:W-:Y:S01]  /*0ff0*/  IMAD.MOV.U32 R10, RZ, RZ, R4 ;  /* 0x000000ffff0a7224 */ /* 0x000fe200078e0004 */
[----:B------:R-:W-:Y:S01]  /*1000*/  DSETP.GE.AND P0, PT, R8, UR4, PT ;  /* 0x0000000408007e2a */ /* 0x000fe2000bf06000 */
[----:B------:R-:W-:-:S13]  /*1010*/  IMAD.MOV.U32 R11, RZ, RZ, R5 ;  /* 0x000000ffff0b7224 */ /* 0x000fda00078e0005 */
[----:B------:R-:W-:Y:S05]  /*1020*/  @!P0 BRA `(.L_x_28) ;  /* 0x0000000000b08947 */ /* 0x000fea0003800000 */
[----:B------:R-:W-:Y:S01]  /*1030*/  ISETP.GT.U32.AND P0, PT, R9, 0xfffff, PT ;  /* 0x000fffff0900780c */ /* 0x000fe20003f04070 */
[----:B------:R-:W-:Y:S01]  /*1040*/  BSSY.RECONVERGENT B2, `(.L_x_29) ;  /* 0x0000013000027945 */ /* 0x000fe20003800200 */
[----:B------:R-:W-:-:S11]  /*1050*/  SHF.R.U32.HI R3, RZ, 0x14, R9 ;  /* 0x00000014ff037819 */ /* 0x000fd60000011609 */
[----:B------:R-:W-:-:S10]  /*1060*/  @!P0 DMUL R8, R8, 1.80143985094819840000e+16 ;  /* 0x4350000008088828 */ /* 0x000fd40000000000 */
[C---:B------:R-:W-:Y:S01]  /*1070*/  @!P0 LEA.HI R10, R9.reuse, R3, RZ, 0xc ;  /* 0x00000003090a8211 */ /* 0x040fe200078f60ff */
[----:B------:R-:W-:Y:S01]  /*1080*/  IMAD.MOV.U32 R13, RZ, RZ, R8 ;  /* 0x000000ffff0d7224 */ /* 0x000fe200078e0008 */
[----:B------:R-:W-:Y:S02]  /*1090*/  LOP3.LUT R9, R9, 0xfffff, RZ, 0xc0, !PT ;  /* 0x000fffff09097812 */ /* 0x000fe400078ec0ff */
[----:B------:R-:W-:Y:S02]  /*10a0*/  @!P0 IADD3 R3, PT, PT, R10, -0x36, RZ ;  /* 0xffffffca0a038810 */ /* 0x000fe40007ffe0ff */
[----:B------:R-:W-:-:S03]  /*10b0*/  LOP3.LUT R9, R9, 0x100000, RZ, 0xfc, !PT ;  /* 0x0010000009097812 */ /* 0x000fc600078efcff */
[----:B------:R-:W-:-:S07]  /*10c0*/  VIADD R3, R3, 0xfffffbff ;  /* 0xfffffbff03037836 */ /* 0x000fce0000000000 */
.L_x_30:
[----:B------:R-:W-:Y:S02]  /*10d0*/  IADD3 R10, P0, PT, R13, -0x54442eea, RZ ;  /* 0xabbbd1160d0a7810 */ /* 0x000fe40007f1e0ff */
[C---:B------:R-:W-:Y:S01]  /*10e0*/  ISETP.GT.AND P1, PT, R3.reuse, RZ, PT ;  /* 0x000000ff0300720c */ /* 0x040fe20003f24270 */
[----:B------:R-:W-:Y:S01]  /*10f0*/  VIADD R3, R3, 0xffffffff ;  /* 0xffffffff03037836 */ /* 0x000fe20000000000 */
[----:B------:R-:W-:-:S04]  /*1100*/  IADD3.X R8, PT, PT, R9, -0x1921fc, RZ, P0, !PT ;  /* 0xffe6de0409087810 */ /* 0x000fc800007fe4ff */
[----:B------:R-:W-:-:S04]  /*1110*/  ISETP.GE.AND P0, PT, R8, RZ, PT ;  /* 0x000000ff0800720c */ /* 0x000fc80003f06270 */
[----:B------:R-:W-:Y:S02]  /*1120*/  SEL R10, R13, R10, !P0 ;  /* 0x0000000a0d0a7207 */ /* 0x000fe40004000000 */
[----:B------:R-:W-:-:S03]  /*1130*/  SEL R21, R9, R8, !P0 ;  /* 0x0000000809157207 */ /* 0x000fc60004000000 */
[C---:B------:R-:W-:Y:S01]  /*1140*/  IMAD.SHL.U32 R13, R10.reuse, 0x2, RZ ;  /* 0x000000020a0d7824 */ /* 0x040fe200078e00ff */
[----:B------:R-:W-:Y:S01]  /*1150*/  SHF.L.U64.HI R9, R10, 0x1, R21 ;  /* 0x000000010a097819 */ /* 0x000fe20000010215 */
[----:B------:R-:W-:Y:S06]  /*1160*/  @P1 BRA `(.L_x_30) ;  /* 0xfffffffc00d81947 */ /* 0x000fec000383ffff */
[----:B------:R-:W-:Y:S05]  /*1170*/  BSYNC.RECONVERGENT B2 ;  /* 0x0000000000027941 */ /* 0x000fea0003800200 */
.L_x_29:
[----:B------:R-:W-:Y:S01]  /*1180*/  LOP3.LUT R11, R21, 0x7fffffff, RZ, 0xc0, !PT ;  /* 0x7fffffff150b7812 */ /* 0x000fe200078ec0ff */
[----:B------:R-:W-:Y:S01]  /*1190*/  BSSY.RECONVERGENT B2, `(.L_x_31) ;  /* 0x0000013000027945 */ /* 0x000fe20003800200 */
[----:B------:R-:W-:Y:S01]  /*11a0*/  ISETP.NE.U32.AND P0, PT, R10, RZ, PT ;  /* 0x000000ff0a00720c */ /* 0x000fe20003f05070 */
[----:B------:R-:W-:Y:S02]  /*11b0*/  IMAD.MOV.U32 R9, RZ, RZ, RZ ;  /* 0x000000ffff097224 */ /* 0x000fe400078e00ff */
[----:B------:R-:W-:Y:S01]  /*11c0*/  IMAD.MOV.U32 R3, RZ, RZ, RZ ;  /* 0x000000ffff037224 */ /* 0x000fe200078e00ff */
[----:B------:R-:W-:-:S13]  /*11d0*/  ISETP.NE.AND.EX P0, PT, R11, RZ, PT, P0 ;  /* 0x000000ff0b00720c */ /* 0x000fda0003f05300 */
[----:B------:R-:W-:Y:S05]  /*11e0*/  @!P0 BRA `(.L_x_32) ;  /* 0x0000000000348947 */ /* 0x000fea0003800000 */
[----:B------:R-:W-:-:S10]  /*11f0*/  DMUL R8, R10, 1.80143985094819840000e+16 ;  /* 0x435000000a087828 */ /* 0x000fd40000000000 */
[----:B------:R-:W-:-:S04]  /*1200*/  SHF.R.U32.HI R8, RZ, 0x14, R9 ;  /* 0x00000014ff087819 */ /* 0x000fc80000011609 */
[----:B------:R-:W-:-:S04]  /*1210*/  IADD3 R3, PT, PT, -R8, 0x37, RZ ;  /* 0x0000003708037810 */ /* 0x000fc80007ffe1ff */
[----:B------:R-:W-:Y:S02]  /*1220*/  IADD3 R8, PT, PT, -R3, 0x401, RZ ;  /* 0x0000040103087810 */ /* 0x000fe40007ffe1ff */
[-C--:B------:R-:W-:Y:S02]  /*1230*/  SHF.L.U64.HI R12, R10, R3.reuse, R11 ;  /* 0x000000030a0c7219 */ /* 0x080fe4000001020b */
[----:B------:R-:W-:Y:S02]  /*1240*/  ISETP.GT.AND P0, PT, R8, RZ, PT ;  /* 0x000000ff0800720c */ /* 0x000fe40003f04270 */
[----:B------:R-:W-:-:S11]  /*1250*/  SHF.L.U32 R10, R10, R3, RZ ;  /* 0x000000030a0a7219 */ /* 0x000fd600000006ff */
[C---:B------:R-:W-:Y:S01]  /*1260*/  @!P0 IADD3 R3, PT, PT, -R8.reuse, 0x1, RZ ;  /* 0x0000000108038810 */ /* 0x040fe20007ffe1ff */
[----:B------:R-:W-:-:S03]  /*1270*/  @P0 VIADD R8, R8, 0xffffffff ;  /* 0xffffffff08080836 */ /* 0x000fc60000000000 */
[-CC-:B------:R-:W-:Y:S02]  /*1280*/  @!P0 SHF.R.U64 R9, R10, R3.reuse, R12.reuse ;  /* 0x000000030a098219 */ /* 0x180fe4000000120c */
[----:B------:R-:W-:Y:S02]  /*1290*/  @P0 IADD3 R9, P1, PT, RZ, R10, RZ ;  /* 0x0000000aff090210 */ /* 0x000fe40007f3e0ff */
[----:B------:R-:W-:-:S03]  /*12a0*/  @!P0 SHF.R.U32.HI R3, RZ, R3, R12 ;  /* 0x00000003ff038219 */ /* 0x000fc6000001160c */
[----:B------:R-:W-:-:S08]  /*12b0*/  @P0 IMAD.U32.X R3, R8, 0x100000, R12, P1 ;  /* 0x0010000008030824 */ /* 0x000fd000008e040c */
.L_x_32:
[----:B------:R-:W-:Y:S05]  /*12c0*/  BSYNC.RECONVERGENT B2 ;  /* 0x0000000000027941 */ /* 0x000fea0003800200 */
.L_x_31:
[----:B------:R-:W-:Y:S01]  /*12d0*/  LOP3.LUT R11, R3, 0x80000000, R5, 0xb8, !PT ;  /* 0x80000000030b7812 */ /* 0x000fe200078eb805 */
[----:B------:R-:W-:-:S07]  /*12e0*/  IMAD.MOV.U32 R10, RZ, RZ, R9 ;  /* 0x000000ffff0a7224 */ /* 0x000fce00078e0009 */
.L_x_28:
[----:B------:R-:W-:Y:S05]  /*12f0*/  BSYNC.RECONVERGENT B1 ;  /* 0x0000000000017941 */ /* 0x000fea0003800200 */
.L_x_26:
[----:B------:R-:W-:-:S04]  /*1300*/  IMAD.WIDE.U32 R4, R0, 0x8, R18 ;  /* 0x0000000800047825 */ /* 0x000fc800078e0012 */
[----:B------:R-:W-:Y:S01]  /*1310*/  VIADD R0, R0, 0x1 ;  /* 0x0000000100007836 */ /* 0x000fe20000000000 */
[----:B------:R0:W-:Y:S04]  /*1320*/  ST.E.64 desc[UR36][R4.64], R10 ;  /* 0x0000000a04007985 */ /* 0x0001e8000c101b24 */
[----:B------:R-:W-:-:S13]  /*1330*/  ISETP.NE.AND P0, PT, R0, R33, PT ;  /* 0x000000210000720c */ /* 0x000fda0003f05270 */
[----:B0-----:R-:W-:Y:S05]  /*1340*/  @P0 BRA `(.L_x_33) ;  /* 0xfffffff800dc0947 */ /* 0x001fea000383ffff */
[----:B------:R-:W-:Y:S05]  /*1350*/  BSYNC.RECONVERGENT B0 ;  /* 0x0000000000007941 */ /* 0x000fea0003800200 */
.L_x_25:
[----:B------:R-:W-:Y:S01]  /*1360*/  MOV R0, 0x0 ;  /* 0x0000000000007802 */ /* 0x000fe20000000f00 */
[C---:B------:R-:W-:Y:S01]  /*1370*/  IMAD.WIDE.U32 R4, R33.reuse, 0x8, RZ ;  /* 0x0000000821047825 */ /* 0x040fe200078e00ff */
[----:B------:R-:W-:Y:S02]  /*1380*/  ISETP.GE.U32.AND P0, PT, R33, 0x4, PT ;  /* 0x000000042100780c */ /* 0x000fe40003f06070 */
[----:B------:R0:W1:Y:S02]  /*1390*/  LDC.64 R6, c[0x4][R0] ;  /* 0x0100000000067b82 */ /* 0x0000640000000a00 */
[----:B0-----:R-:W-:-:S09]  /*13a0*/  P2R R0, PR, RZ, 0x1 ;  /* 0x00000001ff007803 */ /* 0x001fd20000000000 */
[----:B------:R-:W-:-:S07]  /*13b0*/  LEPC R20, `(.L_x_34) ;  /* 0x000000001014794e */ /* 0x000fce0000000000 */
[----:B-1----:R-:W-:Y:S05]  /*13c0*/  CALL.ABS.NOINC R6 ;  /* 0x0000000006007343 */ /* 0x002fea0003c00000 */
.L_x_34:
[----:B------:R-:W0:Y:S02]  /*13d0*/  LDC.64 R6, c[0x0][0x380] ;  /* 0x0000e000ff067b82 */ /* 0x000e240000000a00 */
[----:B0-----:R-:W-:-:S05]  /*13e0*/  IMAD.WIDE R6, R32, 0x8, R6 ;  /* 0x0000000820067825 */ /* 0x001fca00078e0206 */
[----:B------:R0:W5:Y:S01]  /*13f0*/  LDG.E.64 R38, desc[UR36][R6.64] ;  /* 0x0000002406267981 */ /* 0x000162000c1e1b00 */
[----:B------:R-:W-:Y:S01]  /*1400*/  ISETP.GE.U32.AND P6, PT, R33, 0x4, PT ;  /* 0x000000042100780c */ /* 0x000fe20003fc6070 */
[----:B------:R-:W-:Y:S01]  /*1410*/  BSSY.RECONVERGENT B0, `(.L_x_35) ;  /* 0x0000017000007945 */ /* 0x000fe20003800200 */
[----:B------:R-:W-:Y:S01]  /*1420*/  ISETP.NE.AND P2, PT, R22, RZ, PT ;  /* 0x000000ff1600720c */ /* 0x000fe20003f45270 */
[----:B------:R-:W-:Y:S02]  /*1430*/  IMAD.MOV.U32 R24, RZ, RZ, R4 ;  /* 0x000000ffff187224 */ /* 0x000fe400078e0004 */
[----:B------:R-:W-:Y:S02]  /*1440*/  IMAD.MOV.U32 R25, RZ, RZ, R5 ;  /* 0x000000ffff197224 */ /* 0x000fe400078e0005 */
[----:B------:R-:W-:-:S06]  /*1450*/  IMAD.MOV.U32 R3, RZ, RZ, RZ ;  /* 0x000000ffff037224 */ /* 0x000fcc00078e00ff */
[----:B0-----:R-:W-:Y:S05]  /*1460*/  @!P6 BRA `(.L_x_36) ;  /* 0x000000000044e947 */ /* 0x001fea0003800000 */
[----:B------:R-:W-:Y:S02]  /*1470*/  IADD3 R10, P0, PT, R24, 0x10, RZ ;  /* 0x00000010180a7810 */ /* 0x000fe40007f1e0ff */
[----:B------:R-:W-:-:S03]  /*1480*/  LOP3.LUT R3, R33, 0x7ffffffc, RZ, 0xc0, !PT ;  /* 0x7ffffffc21037812 */ /* 0x000fc600078ec0ff */
[----:B------:R-:W-:Y:S01]  /*1490*/  IMAD.X R11, RZ, RZ, R25, P0 ;  /* 0x000000ffff0b7224 */ /* 0x000fe200000e0619 */
[----:B------:R-:W-:-:S07]  /*14a0*/  IADD3 R0, PT, PT, -R3, RZ, RZ ;  /* 0x000000ff03007210 */ /* 0x000fce0007ffe1ff */
.L_x_37:
[----:B-1----:R-:W-:Y:S02]  /*14b0*/  IMAD.MOV.U32 R8, RZ, RZ, R10 ;  /* 0x000000ffff087224 */ /* 0x002fe400078e000a */
[----:B------:R-:W-:-:S05]  /*14c0*/  IMAD.MOV.U32 R9, RZ, RZ, R11 ;  /* 0x000000ffff097224 */ /* 0x000fca00078e000b */
[----:B-----5:R0:W-:Y:S04]  /*14d0*/  ST.E.64 desc[UR36][R8.64+-0x10], R38 ;  /* 0xfffff02608007985 */ /* 0x0201e8000c101b24 */
[----:B------:R-:W2:Y:S04]  /*14e0*/  LDG.E.64 R4, desc[UR36][R6.64] ;  /* 0x0000002406047981 */ /* 0x000ea8000c1e1b00 */
[----:B--2---:R1:W-:Y:S04]  /*14f0*/  ST.E.64 desc[UR36][R8.64+-0x8], R4 ;  /* 0xfffff80408007985 */ /* 0x0043e8000c101b24 */
[----:B------:R1:W-:Y:S04]  /*1500*/  ST.E.64 desc[UR36][R8.64], R4 ;  /* 0x0000000408007985 */ /* 0x0003e8000c101b24 */
[----:B0-----:R-:W2:Y:S01]  /*1510*/  LDG.E.64 R38, desc[UR36][R6.64] ;  /* 0x0000002406267981 */ /* 0x001ea2000c1e1b00 */
[----:B------:R-:W-:Y:S01]  /*1520*/  VIADD R0, R0, 0x4 ;  /* 0x0000000400007836 */ /* 0x000fe20000000000 */
[----:B------:R-:W-:-:S04]  /*1530*/  IADD3 R10, P1, PT, R8, 0x20, RZ ;  /* 0x00000020080a7810 */ /* 0x000fc80007f3e0ff */
[----:B------:R-:W-:Y:S01]  /*1540*/  ISETP.NE.AND P0, PT, R0, RZ, PT ;  /* 0x000000ff0000720c */ /* 0x000fe20003f05270 */
[----:B------:R-:W-:Y:S01]  /*1550*/  IMAD.X R11, RZ, RZ, R9, P1 ;  /* 0x000000ffff0b7224 */ /* 0x000fe200008e0609 */
[----:B--2---:R1:W-:Y:S11]  /*1560*/  ST.E.64 desc[UR36][R8.64+0x8], R38 ;  /* 0x0000082608007985 */ /* 0x0043f6000c101b24 */
[----:B------:R-:W-:Y:S05]  /*1570*/  @P0 BRA `(.L_x_37) ;  /* 0xfffffffc00cc0947 */ /* 0x000fea000383ffff */
.L_x_36:
[----:B------:R-:W-:Y:S05]  /*1580*/  BSYNC.RECONVERGENT B0 ;  /* 0x0000000000007941 */ /* 0x000fea0003800200 */
.L_x_35:
[----:B------:R-:W-:Y:S04]  /*1590*/  BSSY.RECONVERGENT B0, `(.L_x_38) ;  /* 0x000000d000007945 */ /* 0x000fe80003800200 */
[----:B------:R-:W-:Y:S05]  /*15a0*/  @!P2 BRA `(.L_x_39) ;  /* 0x00000000002ca947 */ /* 0x000fea0003800000 */
[----:B------:R-:W-:Y:S01]  /*15b0*/  BSSY.RECONVERGENT B1, `(.L_x_40) ;  /* 0x0000009000017945 */ /* 0x000fe20003800200 */
[----:B-1----:R-:W-:-:S04]  /*15c0*/  IMAD.WIDE.U32 R4, R3, 0x8, R24 ;  /* 0x0000000803047825 */ /* 0x002fc800078e0018 */
[----:B------:R-:W-:-:S07]  /*15d0*/  IMAD.MOV R22, RZ, RZ, -R22 ;  /* 0x000000ffff167224 */ /* 0x000fce00078e0a16 */
.L_x_41:
[----:B------:R-:W-:Y:S01]  /*15e0*/  VIADD R22, R22, 0x1 ;  /* 0x0000000116167836 */ /* 0x000fe20000000000 */
[----:B-----5:R0:W-:Y:S04]  /*15f0*/  ST.E.64 desc[UR36][R4.64], R38 ;  /* 0x0000002604007985 */ /* 0x0201e8000c101b24 */
[----:B------:R-:W-:Y:S02]  /*1600*/  ISETP.NE.AND P0, PT, R22, RZ, PT ;  /* 0x000000ff1600720c */ /* 0x000fe40003f05270 */
[----:B0-----:R-:W-:-:S05]  /*1610*/  IADD3 R4, P1, PT, R4, 0x8, RZ ;  /* 0x0000000804047810 */ /* 0x001fca0007f3e0ff */
[----:B------:R-:W-:-:S06]  /*1620*/  IMAD.X R5, RZ, RZ, R5, P1 ;  /* 0x000000ffff057224 */ /* 0x000fcc00008e0605 */
[----:B------:R-:W-:Y:S05]  /*1630*/  @P0 BRA `(.L_x_41) ;  /* 0xfffffffc00e80947 */ /* 0x000fea000383ffff */
[----:B------:R-:W-:Y:S05]  /*1640*/  BSYNC.RECONVERGENT B1 ;  /* 0x0000000000017941 */ /* 0x000fea0003800200 */
.L_x_40:
[----:B------:R0:W5:Y:S02]  /*1650*/  LDG.E.64 R38, desc[UR36][R6.64] ;  /* 0x0000002406267981 */ /* 0x000164000c1e1b00 */
.L_x_39:
[----:B------:R-:W-:Y:S05]  /*1660*/  BSYNC.RECONVERGENT B0 ;  /* 0x0000000000007941 */ /* 0x000fea0003800200 */
.L_x_38:
[----:B-----5:R-:W-:Y:S01]  /*1670*/  DSETP.NEU.AND P0, PT, |R38|, +INF , PT ;  /* 0x7ff000002600742a */ /* 0x020fe20003f0d200 */
[----:B------:R-:W-:-:S13]  /*1680*/  BSSY.RECONVERGENT B2, `(.L_x_42) ;  /* 0x0000019000027945 */ /* 0x000fda0003800200 */
[----:B------:R-:W-:Y:S01]  /*1690*/  @!P0 DMUL R20, RZ, R38 ;  /* 0x00000026ff148228 */ /* 0x000fe20000000000 */
[----:B------:R-:W-:Y:S01]  /*16a0*/  @!P0 IMAD.MOV.U32 R0, RZ, RZ, 0x1 ;  /* 0x00000001ff008424 */ /* 0x000fe200078e00ff */
[----:B------:R-:W-:Y:S09]  /*16b0*/  @!P0 BRA `(.L_x_43) ;  /* 0x0000000000548947 */ /* 0x000ff20003800000 */
[----:B------:R-:W-:Y:S01]  /*16c0*/  UMOV UR4, 0x6dc9c883 ;  /* 0x6dc9c88300047882 */ /* 0x000fe20000000000 */
[----:B------:R-:W-:Y:S01]  /*16d0*/  UMOV UR5, 0x3fe45f30 ;  /* 0x3fe45f3000057882 */ /* 0x000fe20000000000 */
[C---:B------:R-:W-:Y:S01]  /*16e0*/  DSETP.GE.AND P0, PT, |R38|.reuse, 2.14748364800000000000e+09, PT ;  /* 0x41e000002600742a */ /* 0x040fe20003f06200 */
[----:B------:R-:W-:Y:S01]  /*16f0*/  BSSY.RECONVERGENT B3, `(.L_x_44) ;  /* 0x0000010000037945 */ /* 0x000fe20003800200 */
[----:B-1----:R-:W-:Y:S01]  /*1700*/  DMUL R4, R38, UR4 ;  /* 0x0000000426047c28 */ /* 0x002fe20008000000 */
[----:B------:R-:W-:Y:S01]  /*1710*/  UMOV UR4, 0x54442d18 ;  /* 0x54442d1800047882 */ /* 0x000fe20000000000 */
[----:B------:R-:W-:-:S04]  /*1720*/  UMOV UR5, 0x3ff921fb ;  /* 0x3ff921fb00057882 */ /* 0x000fc80000000000 */
[----:B------:R-:W1:Y:S08]  /*1730*/  F2I.F64 R0, R4 ;  /* 0x0000000400007311 */ /* 0x000e700000301100 */
[----:B-1----:R-:W0:Y:S02]  /*1740*/  I2F.F64 R20, R0 ;  /* 0x0000000000147312 */ /* 0x002e240000201c00 */
[----:B0-----:R-:W-:Y:S01]  /*1750*/  DFMA R6, R20, -UR4, R38 ;  /* 0x8000000414067c2b */ /* 0x001fe20008000026 */
[----:B------:R-:W-:Y:S01]  /*1760*/  UMOV UR4, 0x33145c00 ;  /* 0x33145c0000047882 */ /* 0x000fe20000000000 */
[----:B------:R-:W-:-:S06]  /*1770*/  UMOV UR5, 0x3c91a626 ;  /* 0x3c91a62600057882 */ /* 0x000fcc0000000000 */
[----:B------:R-:W-:Y:S01]  /*1780*/  DFMA R6, R20, -UR4, R6 ;  /* 0x8000000414067c2b */ /* 0x000fe20008000006 */
[----:B------:R-:W-:Y:S01]  /*1790*/  UMOV UR4, 0x252049c0 ;  /* 0x252049c000047882 */ /* 0x000fe20000000000 */
[----:B------:R-:W-:-:S06]  /*17a0*/  UMOV UR5, 0x397b839a ;  /* 0x397b839a00057882 */ /* 0x000fcc0000000000 */
[----:B------:R-:W-:Y:S01]  /*17b0*/  DFMA R20, R20, -UR4, R6 ;  /* 0x8000000414147c2b */ /* 0x000fe20008000006 */
[----:B------:R-:W-:Y:S10]  /*17c0*/  @!P0 BRA `(.L_x_45) ;  /* 0x0000000000088947 */ /* 0x000ff40003800000 */
[----:B------:R-:W-:-:S07]  /*17d0*/  MOV R12, 0x17f0 ;  /* 0x000017f0000c7802 */ /* 0x000fce0000000f00 */
[----:B------:R-:W-:Y:S05]  /*17e0*/  CALL.REL.NOINC `($_Z16compute_pointingPdS_PiS_S_S_iS_$__internal_trig_reduction_slowpathd) ;  /* 0x0000008000ac7944 */ /* 0x000fea0003c00000 */
.L_x_45:
[----:B------:R-:W-:Y:S05]  /*17f0*/  BSYNC.RECONVERGENT B3 ;  /* 0x0000000000037941 */ /* 0x000fea0003800200 */
.L_x_44:
[----:B------:R-:W-:-:S07]  /*1800*/  VIADD R0, R0, 0x1 ;  /* 0x0000000100007836 */ /* 0x000fce0000000000 */
.L_x_43:
[----:B------:R-:W-:Y:S05]  /*1810*/  BSYNC.RECONVERGENT B2 ;  /* 0x0000000000027941 */ /* 0x000fea0003800200 */
.L_x_42:
[----:B------:R-:W2:Y:S01]  /*1820*/  LDCU.64 UR4, c[0x4][0x20] ;  /* 0x01000400ff0477ac */ /* 0x000ea20008000a00 */
[----:B------:R-:W-:-:S05]  /*1830*/  IMAD.SHL.U32 R3, R0, 0x40, RZ ;  /* 0x0000004000037824 */ /* 0x000fca00078e00ff */
[----:B------:R-:W-:-:S04]  /*1840*/  LOP3.LUT R3, R3, 0x40, RZ, 0xc0, !PT ;  /* 0x0000004003037812 */ /* 0x000fc800078ec0ff */
[----:B--2---:R-:W-:-:S05]  /*1850*/  IADD3 R22, P0, PT, R3, UR4, RZ ;  /* 0x0000000403167c10 */ /* 0x004fca000ff1e0ff */
[----:B------:R-:W-:-:S05]  /*1860*/  IMAD.X R23, RZ, RZ, UR5, P0 ;  /* 0x00000005ff177e24 */ /* 0x000fca00080e06ff */
[----:B-1----:R-:W2:Y:S04]  /*1870*/  LDG.E.128.CONSTANT R8, desc[UR36][R22.64] ;  /* 0x0000002416087981 */ /* 0x002ea8000c1e9d00 */
[----:B0-----:R-:W3:Y:S04]  /*1880*/  LDG.E.128.CONSTANT R4, desc[UR36][R22.64+0x10] ;  /* 0x0000102416047981 */ /* 0x001ee8000c1e9d00 */
[----:B------:R-:W4:Y:S01]  /*1890*/  LDG.E.128.CONSTANT R12, desc[UR36][R22.64+0x20] ;  /* 0x00002024160c7981 */ /* 0x000f22000c1e9d00 */
[----:B------:R-:W-:Y:S01]  /*18a0*/  LOP3.LUT R3, R0, 0x1, RZ, 0xc0, !PT ;  /* 0x0000000100037812 */ /* 0x000fe200078ec0ff */
[----:B------:R-:W-:Y:S01]  /*18b0*/  IMAD.MOV.U32 R36, RZ, RZ, 0x20fd8164 ;  /* 0x20fd8164ff247424 */ /* 0x000fe200078e00ff */
[----:B------:R-:W-:-:S02]  /*18c0*/  DMUL R28, R20, R20 ;  /* 0x00000014141c7228 */ /* 0x000fc40000000000 */
[----:B------:R-:W-:Y:S01]  /*18d0*/  ISETP.NE.U32.AND P0, PT, R3, 0x1, PT ;  /* 0x000000010300780c */ /* 0x000fe20003f05070 */
[----:B------:R-:W-:-:S03]  /*18e0*/  IMAD.MOV.U32 R3, RZ, RZ, 0x3da8ff83 ;  /* 0x3da8ff83ff037424 */ /* 0x000fc600078e00ff */
[----:B------:R-:W-:Y:S02]  /*18f0*/  FSEL R36, R36, -8.06006814911005101289e+34, !P0 ;  /* 0xf9785eba24247808 */ /* 0x000fe40004000000 */
[----:B------:R-:W-:-:S06]  /*1900*/  FSEL R37, -R3, 0.11223486810922622681, !P0 ;  /* 0x3de5db6503257808 */ /* 0x000fcc0004000100 */
[----:B--2---:R-:W-:-:S08]  /*1910*/  DFMA R8, R28, R36, R8 ;  /* 0x000000241c08722b */ /* 0x004fd00000000008 */
[----:B------:R-:W-:-:S08]  /*1920*/  DFMA R8, R28, R8, R10 ;  /* 0x000000081c08722b */ /* 0x000fd0000000000a */
[----:B---3--:R-:W-:-:S08]  /*1930*/  DFMA R4, R28, R8, R4 ;  /* 0x000000081c04722b */ /* 0x008fd00000000004 */
[----:B------:R-:W-:-:S08]  /*1940*/  DFMA R4, R28, R4, R6 ;  /* 0x000000041c04722b */ /* 0x000fd00000000006 */
[----:B----4-:R-:W-:-:S08]  /*1950*/  DFMA R4, R28, R4, R12 ;  /* 0x000000041c04722b */ /* 0x010fd0000000000c */
[----:B------:R-:W-:-:S08]  /*1960*/  DFMA R4, R28, R4, R14 ;  /* 0x000000041c04722b */ /* 0x000fd0000000000e */
[----:B------:R-:W-:Y:S02]  /*1970*/  DFMA R20, R4, R20, R20 ;  /* 0x000000140414722b */ /* 0x000fe40000000014 */
[----:B------:R-:W-:-:S10]  /*1980*/  DFMA R4, R28, R4, 1 ;  /* 0x3ff000001c04742b */ /* 0x000fd40000000004 */
[----:B------:R-:W-:Y:S02]  /*1990*/  FSEL R6, R4, R20, !P0 ;  /* 0x0000001404067208 */ /* 0x000fe40004000000 */
[----:B------:R-:W-:Y:S02]  /*19a0*/  FSEL R7, R5, R21, !P0 ;  /* 0x0000001505077208 */ /* 0x000fe40004000000 */
[----:B------:R-:W-:Y:S02]  /*19b0*/  LOP3.LUT P0, RZ, R0, 0x2, RZ, 0xc0, !PT ;  /* 0x0000000200ff7812 */ /* 0x000fe4000780c0ff */
[----:B------:R-:W-:Y:S02]  /*19c0*/  MOV R0, 0x0 ;  /* 0x0000000000007802 */ /* 0x000fe40000000f00 */
[----:B------:R-:W-:Y:S02]  /*19d0*/  DADD R4, RZ, -R6 ;  /* 0x00000000ff047229 */ /* 0x000fe40000000806 */
[----:B------:R0:W1:Y:S08]  /*19e0*/  LDC.64 R8, c[0x4][R0] ;  /* 0x0100000000087b82 */ /* 0x0000700000000a00 */
[----:B------:R-:W-:Y:S01]  /*19f0*/  FSEL R6, R6, R4, !P0 ;  /* 0x0000000406067208 */ /* 0x000fe20004000000 */
[----:B------:R-:W-:Y:S01]  /*1a00*/  HFMA2 R4, -RZ, RZ, 0, 0 ;  /* 0x00000000ff047431 */ /* 0x000fe200000001ff */
[----:B------:R-:W-:Y:S01]  /*1a10*/  FSEL R7, R7, R5, !P0 ;  /* 0x0000000507077208 */ /* 0x000fe20004000000 */
[----:B------:R-:W-:-:S05]  /*1a20*/  IMAD.MOV.U32 R5, RZ, RZ, 0x3fe00000 ;  /* 0x3fe00000ff057424 */ /* 0x000fca00078e00ff */
[----:B------:R-:W-:-:S10]  /*1a30*/  DADD R6, R6, 0.5 ;  /* 0x3fe0000006067429 */ /* 0x000fd40000000000 */
[----:B------:R-:W-:-:S06]  /*1a40*/  LOP3.LUT R5, R5, 0x80000000, R7, 0xb8, !PT ;  /* 0x8000000005057812 */ /* 0x000fcc00078eb807 */
[----:B------:R-:W-:Y:S01]  /*1a50*/  DADD.RZ R6, R6, R4 ;  /* 0x0000000006067229 */ /* 0x000fe2000000c004 */
[----:B------:R-:W-:Y:S02]  /*1a60*/  IMAD.MOV.U32 R4, RZ, RZ, 0x8 ;  /* 0x00000008ff047424 */ /* 0x000fe400078e00ff */
[----:B------:R-:W-:-:S03]  /*1a70*/  IMAD.MOV.U32 R5, RZ, RZ, RZ ;  /* 0x000000ffff057224 */ /* 0x000fc600078e00ff */
[----:B------:R0:W2:Y:S05]  /*1a80*/  F2I.F64.TRUNC R31, R6 ;  /* 0x00000006001f7311 */ /* 0x0000aa000030d100 */
[----:B------:R-:W-:-:S07]  /*1a90*/  LEPC R20, `(.L_x_46) ;  /* 0x000000001014794e */ /* 0x000fce0000000000 */
[----:B012---:R-:W-:Y:S05]  /*1aa0*/  CALL.ABS.NOINC R8 ;  /* 0x0000000008007343 */ /* 0x007fea0003c00000 */
.L_x_46:
[----:B------:R-:W2:Y:S04]  /*1ab0*/  LD.E.64 R8, desc[UR36][R26.64] ;  /* 0x000000241a087980 */ /* 0x000ea8000c101b00 */
[----:B------:R-:W3:Y:S01]  /*1ac0*/  LD.E.64 R6, desc[UR36][R16.64] ;  /* 0x0000002410067980 */ /* 0x000ee2000c101b00 */
[----:B------:R-:W-:Y:S01]  /*1ad0*/  BSSY.RECONVERGENT B0, `(.L_x_47) ;  /* 0x000001f000007945 */ /* 0x000fe20003800200 */
[----:B------:R-:W-:Y:S02]  /*1ae0*/  IMAD.MOV.U32 R28, RZ, RZ, R4 ;  /* 0x000000ffff1c7224 */ /* 0x000fe400078e0004 */
[----:B------:R-:W-:Y:S01]  /*1af0*/  IMAD.MOV.U32 R29, RZ, RZ, R5 ;  /* 0x000000ffff1d7224 */ /* 0x000fe200078e0005 */
[----:B--2---:R-:W-:-:S08]  /*1b00*/  DMUL R8, R8, R8 ;  /* 0x0000000808087228 */ /* 0x004fd00000000000 */
[----:B---3--:R-:W-:Y:S01]  /*1b10*/  DFMA R14, R6, R6, R8 ;  /* 0x00000006060e722b */ /* 0x008fe20000000008 */
[----:B------:R-:W-:Y:S02]  /*1b20*/  IMAD.MOV.U32 R8, RZ, RZ, 0x0 ;  /* 0x00000000ff087424 */ /* 0x000fe400078e00ff */
[----:B------:R-:W-:-:S03]  /*1b30*/  IMAD.MOV.U32 R9, RZ, RZ, 0x3fd80000 ;  /* 0x3fd80000ff097424 */ /* 0x000fc600078e00ff */
[----:B------:R-:W0:Y:S04]  /*1b40*/  MUFU.RSQ64H R11, R15 ;  /* 0x0000000f000b7308 */ /* 0x000e280000001c00 */
[----:B------:R-:W-:-:S05]  /*1b50*/  VIADD R10, R15, 0xfcb00000 ;  /* 0xfcb000000f0a7836 */ /* 0x000fca0000000000 */
[----:B------:R-:W-:Y:S01]  /*1b60*/  ISETP.GE.U32.AND P0, PT, R10, 0x7ca00000, PT ;  /* 0x7ca000000a00780c */ /* 0x000fe20003f06070 */
[----:B0-----:R-:W-:-:S08]  /*1b70*/  DMUL R6, R10, R10 ;  /* 0x0000000a0a067228 */ /* 0x001fd00000000000 */
[----:B------:R-:W-:-:S08]  /*1b80*/  DFMA R6, R14, -R6, 1 ;  /* 0x3ff000000e06742b */ /* 0x000fd00000000806 */
[----:B------:R-:W-:Y:S02]  /*1b90*/  DFMA R8, R6, R8, 0.5 ;  /* 0x3fe000000608742b */ /* 0x000fe40000000008 */
[----:B------:R-:W-:-:S08]  /*1ba0*/  DMUL R6, R10, R6 ;  /* 0x000000060a067228 */ /* 0x000fd00000000000 */
[----:B------:R-:W-:-:S08]  /*1bb0*/  DFMA R8, R8, R6, R10 ;  /* 0x000000060808722b */ /* 0x000fd0000000000a */
[----:B------:R-:W-:Y:S02]  /*1bc0*/  DMUL R20, R14, R8 ;  /* 0x000000080e147228 */ /* 0x000fe40000000000 */
[----:B------:R-:W-:Y:S02]  /*1bd0*/  VIADD R13, R9, 0xfff00000 ;  /* 0xfff00000090d7836 */ /* 0x000fe40000000000 */
[----:B------:R-:W-:-:S04]  /*1be0*/  IMAD.MOV.U32 R12, RZ, RZ, R8 ;  /* 0x000000ffff0c7224 */ /* 0x000fc800078e0008 */
[----:B------:R-:W-:-:S08]  /*1bf0*/  DFMA R22, R20, -R20, R14 ;  /* 0x800000141416722b */ /* 0x000fd0000000000e */
[----:B------:R-:W-:Y:S01]  /*1c00*/  DFMA R6, R22, R12, R20 ;  /* 0x0000000c1606722b */ /* 0x000fe20000000014 */
[----:B------:R-:W-:Y:S10]  /*1c10*/  @!P0 BRA `(.L_x_48) ;  /* 0x0000000000288947 */ /* 0x000ff40003800000 */
[----:B------:R-:W-:Y:S01]  /*1c20*/  IMAD.MOV.U32 R12, RZ, RZ, R8 ;  /* 0x000000ffff0c7224 */ /* 0x000fe200078e0008 */
[----:B------:R-:W-:Y:S01]  /*1c30*/  MOV R8, R20 ;  /* 0x0000001400087202 */ /* 0x000fe20000000f00 */
[----:B------:R-:W-:Y:S01]  /*1c40*/  IMAD.MOV.U32 R4, RZ, RZ, R14 ;  /* 0x000000ffff047224 */ /* 0x000fe200078e000e */
[----:B------:R-:W-:Y:S01]  /*1c50*/  MOV R0, 0x1cc0 ;  /* 0x00001cc000007802 */ /* 0x000fe20000000f00 */
[----:B------:R-:W-:Y:S02]  /*1c60*/  IMAD.MOV.U32 R5, RZ, RZ, R15 ;  /* 0x000000ffff057224 */ /* 0x000fe400078e000f */
[----:B------:R-:W-:Y:S02]  /*1c70*/  IMAD.MOV.U32 R6, RZ, RZ, R22 ;  /* 0x000000ffff067224 */ /* 0x000fe400078e0016 */
[----:B------:R-:W-:Y:S02]  /*1c80*/  IMAD.MOV.U32 R7, RZ, RZ, R23 ;  /* 0x000000ffff077224 */ /* 0x000fe400078e0017 */
[----:B------:R-:W-:-:S02]  /*1c90*/  IMAD.MOV.U32 R9, RZ, RZ, R21 ;  /* 0x000000ffff097224 */ /* 0x000fc400078e0015 */
[----:B------:R-:W-:-:S07]  /*1ca0*/  IMAD.MOV.U32 R14, RZ, RZ, R10 ;  /* 0x000000ffff0e7224 */ /* 0x000fce00078e000a */
[----:B------:R-:W-:Y:S05]  /*1cb0*/  CALL.REL.NOINC `($__internal_1_$__cuda_sm20_dsqrt_rn_f64_mediumpath_v1) ;  /* 0x0000007800d87944 */ /* 0x000fea0003c00000 */
.L_x_48:
[----:B------:R-:W-:Y:S05]  /*1cc0*/  BSYNC.RECONVERGENT B0 ;  /* 0x0000000000007941 */ /* 0x000fea0003800200 */
.L_x_47:
[----:B------:R-:W-:Y:S01]  /*1cd0*/  MOV R35, 0x0 ;  /* 0x0000000000237802 */ /* 0x000fe20000000f00 */
[----:B------:R0:W-:Y:S01]  /*1ce0*/  ST.E.64 desc[UR36][R28.64], R6 ;  /* 0x000000061c007985 */ /* 0x0001e2000c101b24 */
[----:B------:R-:W-:Y:S02]  /*1cf0*/  IMAD.MOV.U32 R4, RZ, RZ, 0x8 ;  /* 0x00000008ff047424 */ /* 0x000fe400078e00ff */
[----:B------:R0:W1:Y:S01]  /*1d00*/  LDC.64 R8, c[0x4][R35] ;  /* 0x0100000023087b82 */ /* 0x0000620000000a00 */
[----:B------:R-:W-:-:S07]  /*1d10*/  IMAD.MOV.U32 R5, RZ, RZ, RZ ;  /* 0x000000ffff057224 */ /* 0x000fce00078e00ff */
[----:B------:R-:W-:-:S07]  /*1d20*/  LEPC R20, `(.L_x_49) ;  /* 0x000000001014794e */ /* 0x000fce0000000000 */
[----:B01----:R-:W-:Y:S05]  /*1d30*/  CALL.ABS.NOINC R8 ;  /* 0x0000000008007343 */ /* 0x003fea0003c00000 */
.L_x_49:
[----:B------:R0:W1:Y:S01]  /*1d40*/  LDC.64 R6, c[0x4][R35] ;  /* 0x0100000023067b82 */ /* 0x0000620000000a00 */
[----:B------:R-:W-:Y:S02]  /*1d50*/  IMAD.MOV.U32 R22, RZ, RZ, R4 ;  /* 0x000000ffff167224 */ /* 0x000fe400078e0004 */
[----:B------:R-:W-:Y:S02]  /*1d60*/  IMAD.MOV.U32 R23, RZ, RZ, R5 ;  /* 0x000000ffff177224 */ /* 0x000fe400078e0005 */
[----:B------:R-:W-:Y:S02]  /*1d70*/  IMAD.MOV.U32 R4, RZ, RZ, 0x8 ;  /* 0x00000008ff047424 */ /* 0x000fe400078e00ff */
[----:B------:R-:W-:-:S07]  /*1d80*/  IMAD.MOV.U32 R5, RZ, RZ, RZ ;  /* 0x000000ffff057224 */ /* 0x000fce00078e00ff */
[----:B------:R-:W-:-:S07]  /*1d90*/  LEPC R20, `(.L_x_50) ;  /* 0x000000001014794e */ /* 0x000fce0000000000 */
[----:B01----:R-:W-:Y:S05]  /*1da0*/  CALL.ABS.NOINC R6 ;  /* 0x0000000006007343 */ /* 0x003fea0003c00000 */
.L_x_50:
[----:B------:R0:W1:Y:S01]  /*1db0*/  LDC.64 R6, c[0x4][R35] ;  /* 0x0100000023067b82 */ /* 0x0000620000000a00 */
[----:B------:R-:W-:Y:S02]  /*1dc0*/  IMAD.MOV.U32 R4, RZ, RZ, 0x8 ;  /* 0x00000008ff047424 */ /* 0x000fe400078e00ff */
[----:B------:R-:W-:-:S07]  /*1dd0*/  IMAD.MOV.U32 R5, RZ, RZ, RZ ;  /* 0x000000ffff057224 */ /* 0x000fce00078e00ff */
[----:B------:R-:W-:-:S07]  /*1de0*/  LEPC R20, `(.L_x_51) ;  /* 0x000000001014794e */ /* 0x000fce0000000000 */
[----:B01----:R-:W-:Y:S05]  /*1df0*/  CALL.ABS.NOINC R6 ;  /* 0x0000000006007343 */ /* 0x003fea0003c00000 */
.L_x_51:
[----:B------:R-:W2:Y:S01]  /*1e00*/  LD.E.64 R4, desc[UR36][R28.64] ;  /* 0x000000241c047980 */ /* 0x000ea2000c101b00 */
[----:B------:R-:W-:Y:S01]  /*1e10*/  UMOV UR4, 0x47ae147b ;  /* 0x47ae147b00047882 */ /* 0x000fe20000000000 */
[----:B------:R-:W-:Y:S01]  /*1e20*/  UMOV UR5, 0x3f847ae1 ;  /* 0x3f847ae100057882 */ /* 0x000fe20000000000 */
[----:B------:R-:W-:Y:S01]  /*1e30*/  BSSY.RECONVERGENT B6, `(.L_x_52) ;  /* 0x00000ad000067945 */ /* 0x000fe20003800200 */
[----:B--2---:R-:W-:-:S14]  /*1e40*/  DSETP.GT.AND P0, PT, R4, UR4, PT ;  /* 0x0000000404007e2a */ /* 0x004fdc000bf04000 */
[----:B------:R-:W-:Y:S05]  /*1e50*/  @!P0 BRA `(.L_x_53) ;  /* 0x0000000800248947 */ /* 0x000fea0003800000 */
[----:B------:R0:W1:Y:S01]  /*1e60*/  LDC.64 R6, c[0x4][R35] ;  /* 0x0100000023067b82 */ /* 0x0000620000000a00 */
[----:B------:R-:W-:Y:S02]  /*1e70*/  IMAD.MOV.U32 R4, RZ, RZ, 0x8 ;  /* 0x00000008ff047424 */ /* 0x000fe400078e00ff */
[----:B------:R-:W-:-:S07]  /*1e80*/  IMAD.MOV.U32 R5, RZ, RZ, RZ ;  /* 0x000000ffff057224 */ /* 0x000fce00078e00ff */
[----:B------:R-:W-:-:S07]  /*1e90*/  LEPC R20, `(.L_x_54) ;  /* 0x000000001014794e */ /* 0x000fce0000000000 */
[----:B01----:R-:W-:Y:S05]  /*1ea0*/  CALL.ABS.NOINC R6 ;  /* 0x0000000006007343 */ /* 0x003fea0003c00000 */
.L_x_54:
[----:B------:R-:W2:Y:S01]  /*1eb0*/  LD.E.64 R6, desc[UR36][R28.64] ;  /* 0x000000241c067980 */ /* 0x000ea2000c101b00 */
[----:B------:R-:W-:Y:S01]  /*1ec0*/  BSSY.RECONVERGENT B1, `(.L_x_55) ;  /* 0x0000080000017945 */ /* 0x000fe20003800200 */
[----:B------:R-:W-:Y:S01]  /*1ed0*/  IMAD.MOV.U32 R9, RZ, RZ, -0x30 ;  /* 0xffffffd0ff097424 */ /* 0x000fe200078e00ff */
[----:B------:R-:W-:Y:S01]  /*1ee0*/  MOV R21, 0x3ff00000 ;  /* 0x3ff0000000157802 */ /* 0x000fe20000000f00 */
[----:B------:R-:W-:Y:S02]  /*1ef0*/  IMAD.MOV.U32 R20, RZ, RZ, 0x0 ;  /* 0x00000000ff147424 */ /* 0x000fe400078e00ff */
[----:B------:R-:W-:Y:S02]  /*1f00*/  IMAD.MOV.U32 R36, RZ, RZ, 0x0 ;  /* 0x00000000ff247424 */ /* 0x000fe400078e00ff */
[----:B------:R-:W-:Y:S02]  /*1f10*/  IMAD.MOV.U32 R37, RZ, RZ, 0x3ff00000 ;  /* 0x3ff00000ff257424 */ /* 0x000fe400078e00ff */
[----:B------:R-:W-:-:S02]  /*1f20*/  IMAD.MOV.U32 R38, RZ, RZ, 0x0 ;  /* 0x00000000ff267424 */ /* 0x000fc400078e00ff */
[----:B------:R-:W-:Y:S02]  /*1f30*/  IMAD.MOV.U32 R39, RZ, RZ, 0x3ff00000 ;  /* 0x3ff00000ff277424 */ /* 0x000fe400078e00ff */
[----:B------:R-:W-:Y:S02]  /*1f40*/  IMAD.MOV.U32 R40, RZ, RZ, 0x0 ;  /* 0x00000000ff287424 */ /* 0x000fe400078e00ff */
[----:B------:R-:W-:Y:S02]  /*1f50*/  IMAD.MOV.U32 R41, RZ, RZ, 0x3ff00000 ;  /* 0x3ff00000ff297424 */ /* 0x000fe400078e00ff */
[----:B------:R-:W-:Y:S02]  /*1f60*/  IMAD.MOV.U32 R22, RZ, RZ, R4 ;  /* 0x000000ffff167224 */ /* 0x000fe400078e0004 */
[----:B------:R-:W-:Y:S01]  /*1f70*/  IMAD.MOV.U32 R23, RZ, RZ, R5 ;  /* 0x000000ffff177224 */ /* 0x000fe200078e0005 */
[----:B--2---:R-:W-:-:S08]  /*1f80*/  DMUL R6, R6, 0.5 ;  /* 0x3fe0000006067828 */ /* 0x004fd00000000000 */
[----:B------:R-:W-:-:S11]  /*1f90*/  DMUL R14, R6, R6 ;  /* 0x00000006060e7228 */ /* 0x000fd60000000000 */
.L_x_65:
[----:B------:R-:W-:Y:S01]  /*1fa0*/  DMUL R38, R38, R20 ;  /* 0x0000001426267228 */ /* 0x000fe20000000000 */
[----:B------:R-:W-:Y:S01]  /*1fb0*/  IMAD.MOV.U32 R4, RZ, RZ, 0x1 ;  /* 0x00000001ff047424 */ /* 0x000fe200078e00ff */
[----:B------:R-:W-:Y:S01]  /*1fc0*/  DMUL R36, R14, R36 ;  /* 0x000000240e247228 */ /* 0x000fe20000000000 */
[----:B------:R-:W-:Y:S05]  /*1fd0*/  BSSY.RECONVERGENT B2, `(.L_x_56) ;  /* 0x0000014000027945 */ /* 0x000fea0003800200 */
[----:B------:R-:W-:-:S04]  /*1fe0*/  DMUL R12, R38, R38 ;  /* 0x00000026260c7228 */ /* 0x000fc80000000000 */
[----:B------:R-:W-:Y:S02]  /*1ff0*/  FSETP.GEU.AND P1, PT, |R37|, 6.5827683646048100446e-37, PT ;  /* 0x036000002500780b */ /* 0x000fe40003f2e200 */
[----:B------:R-:W0:Y:S02]  /*2000*/  MUFU.RCP64H R5, R13 ;  /* 0x0000000d00057308 */ /* 0x000e240000001800 */
[----:B0-----:R-:W-:-:S08]  /*2010*/  DFMA R6, -R12, R4, 1 ;  /* 0x3ff000000c06742b */ /* 0x001fd00000000104 */
[----:B------:R-:W-:-:S08]  /*2020*/  DFMA R6, R6, R6, R6 ;  /* 0x000000060606722b */ /* 0x000fd00000000006 */
[----:B------:R-:W-:-:S08]  /*2030*/  DFMA R6, R4, R6, R4 ;  /* 0x000000060406722b */ /* 0x000fd00000000004 */
[----:B------:R-:W-:-:S08]  /*2040*/  DFMA R4, -R12, R6, 1 ;  /* 0x3ff000000c04742b */ /* 0x000fd00000000106 */
[----:B------:R-:W-:-:S08]  /*2050*/  DFMA R4, R6, R4, R6 ;  /* 0x000000040604722b */ /* 0x000fd00000000006 */
[----:B------:R-:W-:-:S08]  /*2060*/  DMUL R6, R36, R4 ;  /* 0x0000000424067228 */ /* 0x000fd00000000000 */
[----:B------:R-:W-:-:S08]  /*2070*/  DFMA R10, -R12, R6, R36 ;  /* 0x000000060c0a722b */ /* 0x000fd00000000124 */
[----:B------:R-:W-:-:S10]  /*2080*/  DFMA R4, R4, R10, R6 ;  /* 0x0000000a0404722b */ /* 0x000fd40000000006 */
[----:B------:R-:W-:-:S05]  /*2090*/  FFMA R0, RZ, R13, R5 ;  /* 0x0000000dff007223 */ /* 0x000fca0000000005 */
[----:B------:R-:W-:-:S13]  /*20a0*/  FSETP.GT.AND P0, PT, |R0|, 1.469367938527859385e-39, PT ;  /* 0x001000000000780b */ /* 0x000fda0003f04200 */
[----:B------:R-:W-:Y:S05]  /*20b0*/  @P0 BRA P1, `(.L_x_57) ;  /* 0x0000000000140947 */ /* 0x000fea0000800000 */
[----:B------:R-:W-:Y:S01]  /*20c0*/  IMAD.MOV.U32 R4, RZ, RZ, R36 ;  /* 0x000000ffff047224 */ /* 0x000fe200078e0024 */
[----:B------:R-:W-:Y:S01]  /*20d0*/  MOV R0, 0x2100 ;  /* 0x0000210000007802 */ /* 0x000fe20000000f00 */
[----:B------:R-:W-:-:S07]  /*20e0*/  IMAD.MOV.U32 R3, RZ, RZ, R37 ;  /* 0x000000ffff037224 */ /* 0x000fce00078e0025 */
[----:B------:R-:W-:Y:S05]  /*20f0*/  CALL.REL.NOINC `($__internal_0_$__cuda_sm20_div_rn_f64_full) ;  /* 0x0000007000387944 */ /* 0x000fea0003c00000 */
[----:B------:R-:W-:-:S07]  /*2100*/  IMAD.MOV.U32 R5, RZ, RZ, R3 ;  /* 0x000000ffff057224 */ /* 0x000fce00078e0003 */
.L_x_57:
[----:B------:R-:W-:Y:S05]  /*2110*/  BSYNC.RECONVERGENT B2 ;  /* 0x0000000000027941 */ /* 0x000fea0003800200 */
.L_x_56:
[----:B------:R-:W-:Y:S01]  /*2120*/  ISETP.NE.AND P0, PT, R9, RZ, PT ;  /* 0x000000ff0900720c */ /* 0x000fe20003f05270 */
[----:B------:R-:W-:-:S12]  /*2130*/  DFMA R40, R4, R4, R40 ;  /* 0x000000040428722b */ /* 0x000fd80000000028 */
[----:B------:R-:W-:Y:S05]  /*2140*/  @!P0 BRA `(.L_x_58) ;  /* 0x00000004005c8947 */ /* 0x000fea0003800000 */
[C---:B------:R-:W-:Y:S01]  /*2150*/  VIADD R0, R9.reuse, 0x32 ;  /* 0x0000003209007836 */ /* 0x040fe20000000000 */
[----:B------:R-:W-:Y:S01]  /*2160*/  DMUL R36, R14, R36 ;  /* 0x000000240e247228 */ /* 0x000fe20000000000 */
[----:B------:R-:W-:Y:S01]  /*2170*/  BSSY.RECONVERGENT B2, `(.L_x_59) ;  /* 0x0000018000027945 */ /* 0x000fe20003800200 */
[----:B------:R-:W-:Y:S01]  /*2180*/  IADD3 R35, PT, PT, R9, 0x34, RZ ;  /* 0x0000003409237810 */ /* 0x000fe20007ffe0ff */
[----:B------:R-:W0:Y:S07]  /*2190*/  I2F.F64.U32 R4, R0 ;  /* 0x0000000000047312 */ /* 0x000e2e0000201800 */
[----:B------:R-:W-:Y:S01]  /*21a0*/  FSETP.GEU.AND P1, PT, |R37|, 6.5827683646048100446e-37, PT ;  /* 0x036000002500780b */ /* 0x000fe20003f2e200 */
[----:B0-----:R-:W-:Y:S01]  /*21b0*/  DMUL R38, R38, R4 ;  /* 0x0000000426267228 */ /* 0x001fe20000000000 */
[----:B------:R-:W-:-:S07]  /*21c0*/  IMAD.MOV.U32 R4, RZ, RZ, 0x1 ;  /* 0x00000001ff047424 */ /* 0x000fce00078e00ff */
[----:B------:R-:W-:-:S06]  /*21d0*/  DMUL R12, R38, R38 ;  /* 0x00000026260c7228 */ /* 0x000fcc0000000000 */
        /* <DEDUP_REMOVED lines=17> */
.L_x_60:
[----:B------:R-:W-:Y:S05]  /*22f0*/  BSYNC.RECONVERGENT B2 ;  /* 0x0000000000027941 */ /* 0x000fea0003800200 */
.L_x_59:
[----:B------:R-:W-:Y:S01]  /*2300*/  VIADD R0, R9, 0x33 ;  /* 0x0000003309007836 */ /* 0x000fe20000000000 */
[----:B------:R-:W-:Y:S01]  /*2310*/  DMUL R36, R14, R36 ;  /* 0x000000240e247228 */ /* 0x000fe20000000000 */
[----:B------:R-:W-:Y:S01]  /*2320*/  BSSY.RECONVERGENT B2, `(.L_x_61) ;  /* 0x0000019000027945 */ /* 0x000fe20003800200 */
[----:B------:R-:W-:Y:S01]  /*2330*/  DFMA R40, R4, R4, R40 ;  /* 0x000000040428722b */ /* 0x000fe20000000028 */
        /* <DEDUP_REMOVED lines=21> */
[----:B------:R-:W-:Y:S02]  /*2490*/  IMAD.MOV.U32 R6, RZ, RZ, R4 ;  /* 0x000000ffff067224 */ /* 0x000fe400078e0004 */
[----:B------:R-:W-:-:S07]  /*24a0*/  IMAD.MOV.U32 R7, RZ, RZ, R3 ;  /* 0x000000ffff077224 */ /* 0x000fce00078e0003 */
.L_x_62:
[----:B------:R-:W-:Y:S05]  /*24b0*/  BSYNC.RECONVERGENT B2 ;  /* 0x0000000000027941 */ /* 0x000fea0003800200 */
.L_x_61:
[----:B------:R-:W0:Y:S01]  /*24c0*/  I2F.F64.U32 R4, R35 ;  /* 0x0000002300047312 */ /* 0x000e220000201800 */
[----:B------:R-:W-:Y:S01]  /*24d0*/  DMUL R42, R14, R36 ;  /* 0x000000240e2a7228 */ /* 0x000fe20000000000 */
[----:B------:R-:W-:Y:S01]  /*24e0*/  BSSY.RECONVERGENT B2, `(.L_x_63) ;  /* 0x0000019000027945 */ /* 0x000fe20003800200 */
[----:B------:R-:W-:-:S08]  /*24f0*/  DFMA R40, R6, R6, R40 ;  /* 0x000000060628722b */ /* 0x000fd00000000028 */
        /* <DEDUP_REMOVED lines=12> */
[----:B------:R-:W-:Y:S01]  /*25c0*/  DFMA R4, R4, R36, R10 ;  /* 0x000000240404722b */ /* 0x000fe2000000000a */
[----:B------:R-:W-:Y:S02]  /*25d0*/  IMAD.MOV.U32 R36, RZ, RZ, R42 ;  /* 0x000000ffff247224 */ /* 0x000fe400078e002a */
[----:B------:R-:W-:-:S07]  /*25e0*/  IMAD.MOV.U32 R37, RZ, RZ, R43 ;  /* 0x000000ffff257224 */ /* 0x000fce00078e002b */
[----:B------:R-:W-:-:S05]  /*25f0*/  FFMA R0, RZ, R13, R5 ;  /* 0x0000000dff007223 */ /* 0x000fca0000000005 */
[----:B------:R-:W-:-:S13]  /*2600*/  FSETP.GT.AND P0, PT, |R0|, 1.469367938527859385e-39, PT ;  /* 0x001000000000780b */ /* 0x000fda0003f04200 */
[----:B------:R-:W-:Y:S05]  /*2610*/  @P0 BRA P1, `(.L_x_64) ;  /* 0x0000000000140947 */ /* 0x000fea0000800000 */
[----:B------:R-:W-:Y:S01]  /*2620*/  IMAD.MOV.U32 R4, RZ, RZ, R42 ;  /* 0x000000ffff047224 */ /* 0x000fe200078e002a */
[----:B------:R-:W-:Y:S01]  /*2630*/  MOV R0, 0x2660 ;  /* 0x0000266000007802 */ /* 0x000fe20000000f00 */
[----:B------:R-:W-:-:S07]  /*2640*/  IMAD.MOV.U32 R3, RZ, RZ, R43 ;  /* 0x000000ffff037224 */ /* 0x000fce00078e002b */
[----:B------:R-:W-:Y:S05]  /*2650*/  CALL.REL.NOINC `($__internal_0_$__cuda_sm20_div_rn_f64_full) ;  /* 0x0000006800e07944 */ /* 0x000fea0003c00000 */
[----:B------:R-:W-:-:S07]  /*2660*/  MOV R5, R3 ;  /* 0x0000000300057202 */ /* 0x000fce0000000f00 */
.L_x_64:
[----:B------:R-:W-:Y:S05]  /*2670*/  BSYNC.RECONVERGENT B2 ;  /* 0x0000000000027941 */ /* 0x000fea0003800200 */
.L_x_63:
[----:B------:R-:W-:Y:S01]  /*2680*/  DFMA R40, R4, R4, R40 ;  /* 0x000000040428722b */ /* 0x000fe20000000028 */
[----:B------:R-:W-:Y:S01]  /*2690*/  VIADD R9, R9, 0x4 ;  /* 0x0000000409097836 */ /* 0x000fe20000000000 */
[----:B------:R-:W-:Y:S01]  /*26a0*/  DADD R20, R20, 4 ;  /* 0x4010000014147429 */ /* 0x000fe20000000000 */
[----:B------:R-:W-:Y:S10]  /*26b0*/  BRA `(.L_x_65) ;  /* 0xfffffff800387947 */ /* 0x000ff4000383ffff */
.L_x_58:
[----:B------:R-:W-:Y:S05]  /*26c0*/  BSYNC.RECONVERGENT B1 ;  /* 0x0000000000017941 */ /* 0x000fea0003800200 */
.L_x_55:
[----:B------:R0:W-:Y:S01]  /*26d0*/  ST.E.64 desc[UR36][R22.64], R40 ;  /* 0x0000002816007985 */ /* 0x0001e2000c101b24 */
[----:B------:R-:W-:Y:S05]  /*26e0*/  BRA `(.L_x_66) ;  /* 0x0000000000847947 */ /* 0x000fea0003800000 */
.L_x_53:
[----:B------:R-:W-:Y:S01]  /*26f0*/  MOV R35, 0x0 ;  /* 0x0000000000237802 */ /* 0x000fe20000000f00 */
[----:B------:R-:W-:Y:S02]  /*2700*/  IMAD.MOV.U32 R4, RZ, RZ, 0x8 ;  /* 0x00000008ff047424 */ /* 0x000fe400078e00ff */
[----:B------:R-:W-:Y:S01]  /*2710*/  IMAD.MOV.U32 R5, RZ, RZ, RZ ;  /* 0x000000ffff057224 */ /* 0x000fe200078e00ff */
[----:B------:R0:W1:Y:S06]  /*2720*/  LDC.64 R6, c[0x4][R35] ;  /* 0x0100000023067b82 */ /* 0x00006c0000000a00 */
[----:B------:R-:W-:-:S07]  /*2730*/  LEPC R20, `(.L_x_67) ;  /* 0x000000001014794e */ /* 0x000fce0000000000 */
[----:B01----:R-:W-:Y:S05]  /*2740*/  CALL.ABS.NOINC R6 ;  /* 0x0000000006007343 */ /* 0x003fea0003c00000 */
.L_x_67:
[----:B------:R0:W1:Y:S01]  /*2750*/  LDC.64 R6, c[0x4][R35] ;  /* 0x0100000023067b82 */ /* 0x0000620000000a00 */
[----:B------:R-:W-:Y:S02]  /*2760*/  IMAD.MOV.U32 R36, RZ, RZ, R4 ;  /* 0x000000ffff247224 */ /* 0x000fe400078e0004 */
[----:B------:R-:W-:Y:S02]  /*2770*/  IMAD.MOV.U32 R37, RZ, RZ, R5 ;  /* 0x000000ffff257224 */ /* 0x000fe400078e0005 */
[----:B------:R-:W-:Y:S02]  /*2780*/  IMAD.MOV.U32 R4, RZ, RZ, 0x8 ;  /* 0x00000008ff047424 */ /* 0x000fe400078e00ff */
[----:B------:R-:W-:-:S07]  /*2790*/  IMAD.MOV.U32 R5, RZ, RZ, RZ ;  /* 0x000000ffff057224 */ /* 0x000fce00078e00ff */
[----:B------:R-:W-:-:S07]  /*27a0*/  LEPC R20, `(.L_x_68) ;  /* 0x000000001014794e */ /* 0x000fce0000000000 */
[----:B01----:R-:W-:Y:S05]  /*27b0*/  CALL.ABS.NOINC R6 ;  /* 0x0000000006007343 */ /* 0x003fea0003c00000 */
.L_x_68:
[----:B------:R-:W2:Y:S01]  /*27c0*/  LD.E.64 R6, desc[UR36][R28.64] ;  /* 0x000000241c067980 */ /* 0x000ea2000c101b00 */
[----:B------:R-:W-:Y:S01]  /*27d0*/  UMOV UR4, 0x55555555 ;  /* 0x5555555500047882 */ /* 0x000fe20000000000 */
[----:B------:R-:W-:Y:S01]  /*27e0*/  UMOV UR5, 0x3fc55555 ;  /* 0x3fc5555500057882 */ /* 0x000fe20000000000 */
[----:B--2---:R-:W-:-:S07]  /*27f0*/  DMUL R6, R6, R6 ;  /* 0x0000000606067228 */ /* 0x004fce0000000000 */
[----:B------:R1:W-:Y:S01]  /*2800*/  ST.E.64 desc[UR36][R4.64], R6 ;  /* 0x0000000604007985 */ /* 0x0003e2000c101b24 */
[----:B------:R-:W-:-:S08]  /*2810*/  DMUL R8, R6, R6 ;  /* 0x0000000606087228 */ /* 0x000fd00000000000 */
[----:B------:R-:W-:Y:S02]  /*2820*/  DMUL R10, R6, R8 ;  /* 0x00000008060a7228 */ /* 0x000fe40000000000 */
[----:B------:R-:W-:Y:S01]  /*2830*/  DMUL R8, R8, -UR4 ;  /* 0x8000000408087c28 */ /* 0x000fe20008000000 */
[----:B------:R-:W-:Y:S01]  /*2840*/  UMOV UR4, 0x11111111 ;  /* 0x1111111100047882 */ /* 0x000fe20000000000 */
[----:B------:R-:W-:-:S04]  /*2850*/  UMOV UR5, 0x3f811111 ;  /* 0x3f81111100057882 */ /* 0x000fc80000000000 */
[----:B------:R-:W-:-:S08]  /*2860*/  DMUL R10, R6, R10 ;  /* 0x0000000a060a7228 */ /* 0x000fd00000000000 */
[----:B------:R-:W-:Y:S02]  /*2870*/  DMUL R12, R6, R10 ;  /* 0x0000000a060c7228 */ /* 0x000fe40000000000 */
[----:B------:R-:W-:Y:S01]  /*2880*/  DFMA R8, R10, UR4, R8 ;  /* 0x000000040a087c2b */ /* 0x000fe20008000008 */
[----:B------:R-:W-:Y:S01]  /*2890*/  UMOV UR4, 0x1a01a01a ;  /* 0x1a01a01a00047882 */ /* 0x000fe20000000000 */
[----:B------:R-:W-:-:S04]  /*28a0*/  UMOV UR5, 0x3f2a01a0 ;  /* 0x3f2a01a000057882 */ /* 0x000fc80000000000 */
[----:B------:R-:W-:-:S08]  /*28b0*/  DMUL R12, R6, R12 ;  /* 0x0000000c060c7228 */ /* 0x000fd00000000000 */
[----:B------:R-:W-:-:S07]  /*28c0*/  DFMA R8, R12, -UR4, R8 ;  /* 0x800000040c087c2b */ /* 0x000fce0008000008 */
[----:B------:R1:W-:Y:S01]  /*28d0*/  ST.E.64 desc[UR36][R36.64], R8 ;  /* 0x0000000824007985 */ /* 0x0003e2000c101b24 */
[----:B------:R-:W-:-:S07]  /*28e0*/  DADD R10, R8, 1 ;  /* 0x3ff00000080a7429 */ /* 0x000fce0000000000 */
[----:B------:R1:W-:Y:S04]  /*28f0*/  ST.E.64 desc[UR36][R22.64], R10 ;  /* 0x0000000a16007985 */ /* 0x0003e8000c101b24 */
.L_x_66:
[----:B------:R-:W-:Y:S05]  /*2900*/  BSYNC.RECONVERGENT B6 ;  /* 0x0000000000067941 */ /* 0x000fea0003800200 */
.L_x_52:
[----:B------:R-:W-:Y:S01]  /*2910*/  ISETP.NE.AND P0, PT, R31, 0x1, PT ;  /* 0x000000011f00780c */ /* 0x000fe20003f05270 */
[----:B------:R-:W-:Y:S01]  /*2920*/  BSSY.RECONVERGENT B7, `(.L_x_69) ;  /* 0x000056a000077945 */ /* 0x000fe20003800200 */
[----:B------:R-:W-:-:S03]  /*2930*/  PLOP3.LUT P1, PT, PT, PT, PT, 0x80, 0x8 ;  /* 0x000000000008781c */ /* 0x000fc60003f2f070 */
[----:B------:R-:W-:Y:S01]  /*2940*/  BSSY.RELIABLE B6, `(.L_x_70) ;  /* 0x0000214000067945 */ /* 0x000fe20003800100 */
[----:B------:R-:W-:-:S07]  /*2950*/  P2R R35, PR, RZ, 0x2 ;  /* 0x00000002ff237803 */ /* 0x000fce0000000000 */
[----:B------:R-:W-:Y:S05]  /*2960*/  @!P0 BRA `(.L_x_71) ;  /* 0x0000002000448947 */ /* 0x000fea0003800000 */
[----:B------:R-:W-:-:S13]  /*2970*/  ISETP.NE.AND P0, PT, R31, RZ, PT ;  /* 0x000000ff1f00720c */ /* 0x000fda0003f05270 */
[----:B------:R-:W-:Y:S05]  /*2980*/  @!P0 BREAK.RELIABLE B6 ;  /* 0x0000000000068942 */ /* 0x000fea0003800100 */
[----:B------:R-:W-:Y:S05]  /*2990*/  @P0 BRA `(.L_x_72) ;  /* 0x0000002000300947 */ /* 0x000fea0003800000 */
[----:B------:R-:W-:Y:S01]  /*29a0*/  MOV R0, 0x0 ;  /* 0x0000000000007802 */ /* 0x000fe20000000f00 */
[----:B-1----:R-:W-:Y:S02]  /*29b0*/  IMAD.MOV.U32 R4, RZ, RZ, 0x8 ;  /* 0x00000008ff047424 */ /* 0x002fe400078e00ff */
[----:B------:R-:W-:Y:S01]  /*29c0*/  IMAD.MOV.U32 R5, RZ, RZ, RZ ;  /* 0x000000ffff057224 */ /* 0x000fe200078e00ff */
[----:B------:R1:W2:Y:S06]  /*29d0*/  LDC.64 R6, c[0x4][R0] ;  /* 0x0100000000067b82 */ /* 0x0002ac0000000a00 */
[----:B------:R-:W-:-:S07]  /*29e0*/  LEPC R20, `(.L_x_73) ;  /* 0x000000001014794e */ /* 0x000fce0000000000 */
[----:B012---:R-:W-:Y:S05]  /*29f0*/  CALL.ABS.NOINC R6 ;  /* 0x0000000006007343 */ /* 0x007fea0003c00000 */
.L_x_73:
[----:B------:R0:W2:Y:S01]  /*2a00*/  LD.E.64 R38, desc[UR36][R24.64] ;  /* 0x0000002418267980 */ /* 0x0000a2000c101b00 */
[----:B------:R-:W-:Y:S01]  /*2a10*/  BSSY.RECONVERGENT B2, `(.L_x_74) ;  /* 0x000001c000027945 */ /* 0x000fe20003800200 */
[----:B0-----:R-:W-:Y:S02]  /*2a20*/  IMAD.MOV.U32 R24, RZ, RZ, R4 ;  /* 0x000000ffff187224 */ /* 0x001fe400078e0004 */
[----:B------:R-:W-:Y:S01]  /*2a30*/  IMAD.MOV.U32 R25, RZ, RZ, R5 ;  /* 0x000000ffff197224 */ /* 0x000fe200078e0005 */
[----:B--2---:R-:W-:-:S14]  /*2a40*/  DSETP.NEU.AND P0, PT, |R38|, +INF , PT ;  /* 0x7ff000002600742a */ /* 0x004fdc0003f0d200 */
[----:B------:R-:W-:Y:S01]  /*2a50*/  @!P0 DMUL R20, RZ, R38 ;  /* 0x00000026ff148228 */ /* 0x000fe20000000000 */
[----:B------:R-:W-:Y:S01]  /*2a60*/  @!P0 IMAD.MOV.U32 R0, RZ, RZ, 0x1 ;  /* 0x00000001ff008424 */ /* 0x000fe200078e00ff */
[----:B------:R-:W-:Y:S09]  /*2a70*/  @!P0 BRA `(.L_x_75) ;  /* 0x0000000000548947 */ /* 0x000ff20003800000 */
[----:B------:R-:W-:Y:S01]  /*2a80*/  UMOV UR4, 0x6dc9c883 ;  /* 0x6dc9c88300047882 */ /* 0x000fe20000000000 */
[----:B------:R-:W-:Y:S01]  /*2a90*/  UMOV UR5, 0x3fe45f30 ;  /* 0x3fe45f3000057882 */ /* 0x000fe20000000000 */
[C---:B------:R-:W-:Y:S01]  /*2aa0*/  DSETP.GE.AND P0, PT, |R38|.reuse, 2.14748364800000000000e+09, PT ;  /* 0x41e000002600742a */ /* 0x040fe20003f06200 */
[----:B------:R-:W-:Y:S01]  /*2ab0*/  BSSY.RECONVERGENT B3, `(.L_x_76) ;  /* 0x0000010000037945 */ /* 0x000fe20003800200 */
[----:B------:R-:W-:Y:S01]  /*2ac0*/  DMUL R4, R38, UR4 ;  /* 0x0000000426047c28 */ /* 0x000fe20008000000 */
[----:B------:R-:W-:Y:S01]  /*2ad0*/  UMOV UR4, 0x54442d18 ;  /* 0x54442d1800047882 */ /* 0x000fe20000000000 */
[----:B------:R-:W-:-:S04]  /*2ae0*/  UMOV UR5, 0x3ff921fb ;  /* 0x3ff921fb00057882 */ /* 0x000fc80000000000 */
[----:B------:R-:W0:Y:S08]  /*2af0*/  F2I.F64 R0, R4 ;  /* 0x0000000400007311 */ /* 0x000e300000301100 */
[----:B0-----:R-:W0:Y:S02]  /*2b00*/  I2F.F64 R20, R0 ;  /* 0x0000000000147312 */ /* 0x001e240000201c00 */
        /* <DEDUP_REMOVED lines=10> */
.L_x_77:
[----:B------:R-:W-:Y:S05]  /*2bb0*/  BSYNC.RECONVERGENT B3 ;  /* 0x0000000000037941 */ /* 0x000fea0003800200 */
.L_x_76:
[----:B------:R-:W-:-:S07]  /*2bc0*/  VIADD R0, R0, 0x1 ;  /* 0x0000000100007836 */ /* 0x000fce0000000000 */
.L_x_75:
[----:B------:R-:W-:Y:S05]  /*2bd0*/  BSYNC.RECONVERGENT B2 ;  /* 0x0000000000027941 */ /* 0x000fea0003800200 */
.L_x_74:
[----:B------:R-:W0:Y:S01]  /*2be0*/  LDCU.64 UR4, c[0x4][0x20] ;  /* 0x01000400ff0477ac */ /* 0x000e220008000a00 */
[----:B------:R-:W-:-:S05]  /*2bf0*/  IMAD.SHL.U32 R3, R0, 0x40, RZ ;  /* 0x0000004000037824 */ /* 0x000fca00078e00ff */
[----:B------:R-:W-:-:S04]  /*2c00*/  LOP3.LUT R3, R3, 0x40, RZ, 0xc0, !PT ;  /* 0x0000004003037812 */ /* 0x000fc800078ec0ff */
[----:B0-----:R-:W-:-:S04]  /*2c10*/  IADD3 R36, P0, PT, R3, UR4, RZ ;  /* 0x0000000403247c10 */ /* 0x001fc8000ff1e0ff */
[----:B------:R-:W-:-:S05]  /*2c20*/  IADD3.X R37, PT, PT, RZ, UR5, RZ, P0, !PT ;  /* 0x00000005ff257c10 */ /* 0x000fca00087fe4ff */
[----:B------:R-:W2:Y:S04]  /*2c30*/  LDG.E.128.CONSTANT R4, desc[UR36][R36.64] ;  /* 0x0000002424047981 */ /* 0x000ea8000c1e9d00 */
[----:B------:R-:W3:Y:S04]  /*2c40*/  LDG.E.128.CONSTANT R8, desc[UR36][R36.64+0x10] ;  /* 0x0000102424087981 */ /* 0x000ee8000c1e9d00 */
        /* <DEDUP_REMOVED lines=23> */
[----:B------:R-:W-:Y:S01]  /*2dc0*/  IMAD.MOV.U32 R4, RZ, RZ, 0x8 ;  /* 0x00000008ff047424 */ /* 0x000fe200078e00ff */
[----:B------:R-:W-:Y:S01]  /*2dd0*/  FSEL R7, R7, R5, !P0 ;  /* 0x0000000507077208 */ /* 0x000fe20004000000 */
[----:B------:R-:W-:-:S04]  /*2de0*/  IMAD.MOV.U32 R5, RZ, RZ, RZ ;  /* 0x000000ffff057224 */ /* 0x000fc800078e00ff */
[----:B------:R0:W-:Y:S03]  /*2df0*/  ST.E.64 desc[UR36][R24.64], R6 ;  /* 0x0000000618007985 */ /* 0x0001e6000c101b24 */
[----:B------:R-:W-:-:S07]  /*2e00*/  LEPC R20, `(.L_x_78) ;  /* 0x000000001014794e */ /* 0x000fce0000000000 */
[----:B01----:R-:W-:Y:S05]  /*2e10*/  CALL.ABS.NOINC R8 ;  /* 0x0000000008007343 */ /* 0x003fea0003c00000 */
.L_x_78:
        /* <DEDUP_REMOVED lines=27> */
.L_x_82:
[----:B------:R-:W-:Y:S05]  /*2fd0*/  BSYNC.RECONVERGENT B3 ;  /* 0x0000000000037941 */ /* 0x000fea0003800200 */
.L_x_81:
[----:B------:R-:W-:-:S07]  /*2fe0*/  VIADD R0, R0, 0x1 ;  /* 0x0000000100007836 */ /* 0x000fce0000000000 */
.L_x_80:
[----:B------:R-:W-:Y:S05]  /*2ff0*/  BSYNC.RECONVERGENT B2 ;  /* 0x0000000000027941 */ /* 0x000fea0003800200 */
.L_x_79:
[----:B------:R-:W0:Y:S01]  /*3000*/  LDCU.64 UR4, c[0x4][0x20] ;  /* 0x01000400ff0477ac */ /* 0x000e220008000a00 */
[----:B------:R-:W-:-:S05]  /*3010*/  IMAD.SHL.U32 R3, R0, 0x40, RZ ;  /* 0x0000004000037824 */ /* 0x000fca00078e00ff */
[----:B------:R-:W-:-:S04]  /*3020*/  LOP3.LUT R3, R3, 0x40, RZ, 0xc0, !PT ;  /* 0x0000004003037812 */ /* 0x000fc800078ec0ff */
[----:B0-----:R-:W-:-:S05]  /*3030*/  IADD3 R36, P0, PT, R3, UR4, RZ ;  /* 0x0000000403247c10 */ /* 0x001fca000ff1e0ff */
[----:B------:R-:W-:-:S05]  /*3040*/  IMAD.X R37, RZ, RZ, UR5, P0 ;  /* 0x00000005ff257e24 */ /* 0x000fca00080e06ff */
        /* <DEDUP_REMOVED lines=20> */
[----:B------:R-:W-:-:S04]  /*3190*/  LOP3.LUT P0, RZ, R0, 0x2, RZ, 0xc0, !PT ;  /* 0x0000000200ff7812 */ /* 0x000fc8000780c0ff */
[----:B------:R-:W-:-:S10]  /*31a0*/  DADD R4, RZ, -R6 ;  /* 0x00000000ff047229 */ /* 0x000fd40000000806 */
[----:B------:R-:W-:Y:S02]  /*31b0*/  FSEL R4, R6, R4, !P0 ;  /* 0x0000000406047208 */ /* 0x000fe40004000000 */
[----:B------:R-:W-:-:S05]  /*31c0*/  FSEL R5, R7, R5, !P0 ;  /* 0x0000000507057208 */ /* 0x000fca0004000000 */
[----:B------:R0:W-:Y:S04]  /*31d0*/  ST.E.64 desc[UR36][R28.64], R4 ;  /* 0x000000041c007985 */ /* 0x0001e8000c101b24 */
[----:B------:R-:W2:Y:S01]  /*31e0*/  LD.E.64 R10, desc[UR36][R24.64] ;  /* 0x00000024180a7980 */ /* 0x000ea2000c101b00 */
[----:B------:R-:W-:Y:S01]  /*31f0*/  UMOV UR4, 0x9999999a ;  /* 0x9999999a00047882 */ /* 0x000fe20000000000 */
[----:B------:R-:W-:Y:S01]  /*3200*/  UMOV UR5, 0x3fe99999 ;  /* 0x3fe9999900057882 */ /* 0x000fe20000000000 */
[----:B------:R-:W-:Y:S01]  /*3210*/  BSSY.RECONVERGENT B8, `(.L_x_83) ;  /* 0x000000d000087945 */ /* 0x000fe20003800200 */
[----:B--2---:R-:W-:-:S14]  /*3220*/  DSETP.GT.AND P0, PT, R10, UR4, PT ;  /* 0x000000040a007e2a */ /* 0x004fdc000bf04000 */
[----:B0-----:R-:W-:Y:S05]  /*3230*/  @!P0 BRA `(.L_x_84) ;  /* 0x0000000000288947 */ /* 0x001fea0003800000 */
[----:B------:R-:W-:Y:S01]  /*3240*/  MOV R0, 0x8 ;  /* 0x0000000800007802 */ /* 0x000fe20000000f00 */
[----:B------:R0:W-:Y:S01]  /*3250*/  STL.64 [R1], R10 ;  /* 0x0000000a01007387 */ /* 0x0001e20000100a00 */
[----:B------:R-:W1:Y:S01]  /*3260*/  LDCU.64 UR4, c[0x4][0x10] ;  /* 0x01000200ff0477ac */ /* 0x000e620008000a00 */
[----:B------:R-:W-:Y:S01]  /*3270*/  MOV R6, R30 ;  /* 0x0000001e00067202 */ /* 0x000fe20000000f00 */
[----:B------:R0:W2:Y:S01]  /*3280*/  LDC.64 R8, c[0x4][R0] ;  /* 0x0100000000087b82 */ /* 0x0000a20000000a00 */
[----:B------:R-:W-:Y:S02]  /*3290*/  IMAD.MOV.U32 R7, RZ, RZ, R2 ;  /* 0x000000ffff077224 */ /* 0x000fe400078e0002 */
[----:B-1----:R-:W-:Y:S02]  /*32a0*/  IMAD.U32 R4, RZ, RZ, UR4 ;  /* 0x00000004ff047e24 */ /* 0x002fe4000f8e00ff */
[----:B0-----:R-:W-:-:S07]  /*32b0*/  IMAD.U32 R5, RZ, RZ, UR5 ;  /* 0x00000005ff057e24 */ /* 0x001fce000f8e00ff */
[----:B------:R-:W-:-:S07]  /*32c0*/  LEPC R20, `(.L_x_84) ;  /* 0x000000001014794e */ /* 0x000fce0000000000 */
[----:B--2---:R-:W-:Y:S05]  /*32d0*/  CALL.ABS.NOINC R8 ;  /* 0x0000000008007343 */ /* 0x004fea0003c00000 */
.L_x_84:
[----:B------:R-:W-:Y:S05]  /*32e0*/  BSYNC.RECONVERGENT B8 ;  /* 0x0000000000087941 */ /* 0x000fea0003800200 */
.L_x_83:
[----:B------:R-:W-:Y:S01]  /*32f0*/  MOV R2, 0x0 ;  /* 0x0000000000027802 */ /* 0x000fe20000000f00 */
[----:B------:R-:W-:Y:S02]  /*3300*/  IMAD.MOV.U32 R4, RZ, RZ, 0x8 ;  /* 0x00000008ff047424 */ /* 0x000fe400078e00ff */
[----:B------:R-:W-:Y:S01]  /*3310*/  IMAD.MOV.U32 R5, RZ, RZ, RZ ;  /* 0x000000ffff057224 */ /* 0x000fe200078e00ff */
[----:B------:R0:W1:Y:S06]  /*3320*/  LDC.64 R6, c[0x4][R2] ;  /* 0x0100000002067b82 */ /* 0x00006c0000000a00 */
[----:B------:R-:W-:-:S07]  /*3330*/  LEPC R20, `(.L_x_85) ;  /* 0x000000001014794e */ /* 0x000fce0000000000 */
[----:B01----:R-:W-:Y:S05]  /*3340*/  CALL.ABS.NOINC R6 ;  /* 0x0000000006007343 */ /* 0x003fea0003c00000 */
.L_x_85:
[----:B------:R-:W0:Y:S01]  /*3350*/  LDC.64 R2, c[0x4][R2] ;  /* 0x0100000002027b82 */ /* 0x000e220000000a00 */
[----:B------:R-:W-:Y:S02]  /*3360*/  IMAD.MOV.U32 R30, RZ, RZ, R4 ;  /* 0x000000ffff1e7224 */ /* 0x000fe400078e0004 */
[----:B------:R-:W-:Y:S02]  /*3370*/  IMAD.MOV.U32 R31, RZ, RZ, R5 ;  /* 0x000000ffff1f7224 */ /* 0x000fe400078e0005 */
[----:B------:R-:W-:Y:S02]  /*3380*/  IMAD.MOV.U32 R4, RZ, RZ, 0x8 ;  /* 0x00000008ff047424 */ /* 0x000fe400078e00ff */
[----:B------:R-:W-:-:S07]  /*3390*/  IMAD.MOV.U32 R5, RZ, RZ, RZ ;  /* 0x000000ffff057224 */ /* 0x000fce00078e00ff */
[----:B------:R-:W-:-:S07]  /*33a0*/  LEPC R20, `(.L_x_86) ;  /* 0x000000001014794e */ /* 0x000fce0000000000 */
[----:B0-----:R-:W-:Y:S05]  /*33b0*/  CALL.ABS.NOINC R2 ;  /* 0x0000000002007343 */ /* 0x001fea0003c00000 */
.L_x_86:
[----:B------:R-:W2:Y:S01]  /*33c0*/  LD.E.64 R6, desc[UR36][R24.64] ;  /* 0x0000002418067980 */ /* 0x000ea2000c101b00 */
[----:B------:R-:W-:Y:S02]  /*33d0*/  IMAD.MOV.U32 R8, RZ, RZ, 0x0 ;  /* 0x00000000ff087424 */ /* 0x000fe400078e00ff */
[----:B------:R-:W-:Y:S01]  /*33e0*/  IMAD.MOV.U32 R9, RZ, RZ, 0x3fd80000 ;  /* 0x3fd80000ff097424 */ /* 0x000fe200078e00ff */
[----:B------:R-:W-:Y:S01]  /*33f0*/  BSSY.RECONVERGENT B0, `(.L_x_87) ;  /* 0x000001e000007945 */ /* 0x000fe20003800200 */
[----:B------:R0:W5:Y:S02]  /*3400*/  LD.E.64 R2, desc[UR36][R26.64] ;  /* 0x000000241a027980 */ /* 0x000164000c101b00 */
[----:B0-----:R-:W-:Y:S02]  /*3410*/  IMAD.MOV.U32 R26, RZ, RZ, R4 ;  /* 0x000000ffff1a7224 */ /* 0x001fe400078e0004 */
[----:B------:R-:W-:Y:S01]  /*3420*/  IMAD.MOV.U32 R27, RZ, RZ, R5 ;  /* 0x000000ffff1b7224 */ /* 0x000fe200078e0005 */
[----:B--2---:R-:W-:-:S06]  /*3430*/  DFMA R20, -R6, R6, 1 ;  /* 0x3ff000000614742b */ /* 0x004fcc0000000106 */
        /* <DEDUP_REMOVED lines=14> */
[----:B------:R-:W-:Y:S01]  /*3520*/  MOV R12, R6 ;  /* 0x00000006000c7202 */ /* 0x000fe20000000f00 */
[----:B------:R-:W-:Y:S01]  /*3530*/  IMAD.MOV.U32 R4, RZ, RZ, R20 ;  /* 0x000000ffff047224 */ /* 0x000fe200078e0014 */
[----:B------:R-:W-:Y:S01]  /*3540*/  MOV R0, 0x35b0 ;  /* 0x000035b000007802 */ /* 0x000fe20000000f00 */
[----:B------:R-:W-:Y:S02]  /*3550*/  IMAD.MOV.U32 R5, RZ, RZ, R21 ;  /* 0x000000ffff057224 */ /* 0x000fe400078e0015 */
[----:B------:R-:W-:Y:S02]  /*3560*/  IMAD.MOV.U32 R6, RZ, RZ, R36 ;  /* 0x000000ffff067224 */ /* 0x000fe400078e0024 */
[----:B------:R-:W-:Y:S02]  /*3570*/  IMAD.MOV.U32 R7, RZ, RZ, R37 ;  /* 0x000000ffff077224 */ /* 0x000fe400078e0025 */
[----:B------:R-:W-:Y:S02]  /*3580*/  IMAD.MOV.U32 R14, RZ, RZ, R10 ;  /* 0x000000ffff0e7224 */ /* 0x000fe400078e000a */
[----:B------:R-:W-:-:S07]  /*3590*/  IMAD.MOV.U32 R13, RZ, RZ, R15 ;  /* 0x000000ffff0d7224 */ /* 0x000fce00078e000f */
[----:B-----5:R-:W-:Y:S05]  /*35a0*/  CALL.REL.NOINC `($__internal_1_$__cuda_sm20_dsqrt_rn_f64_mediumpath_v1) ;  /* 0x00000060009c7944 */ /* 0x020fea0003c00000 */
[----:B------:R-:W-:Y:S02]  /*35b0*/  IMAD.MOV.U32 R12, RZ, RZ, R6 ;  /* 0x000000ffff0c7224 */ /* 0x000fe400078e0006 */
[----:B------:R-:W-:-:S07]  /*35c0*/  IMAD.MOV.U32 R13, RZ, RZ, R7 ;  /* 0x000000ffff0d7224 */ /* 0x000fce00078e0007 */
.L_x_88:
[----:B------:R-:W-:Y:S05]  /*35d0*/  BSYNC.RECONVERGENT B0 ;  /* 0x0000000000007941 */ /* 0x000fea0003800200 */
.L_x_87:
[----:B------:R-:W0:Y:S01]  /*35e0*/  MUFU.RCP64H R5, R13 ;  /* 0x0000000d00057308 */ /* 0x000e220000001800 */
[----:B------:R-:W-:Y:S01]  /*35f0*/  IMAD.MOV.U32 R4, RZ, RZ, 0x1 ;  /* 0x00000001ff047424 */ /* 0x000fe200078e00ff */
[----:B-----5:R-:W-:Y:S01]  /*3600*/  FSETP.GEU.AND P1, PT, |R3|, 6.5827683646048100446e-37, PT ;  /* 0x036000000300780b */ /* 0x020fe20003f2e200 */
[----:B------:R-:W-:Y:S04]  /*3610*/  BSSY.RECONVERGENT B1, `(.L_x_89) ;  /* 0x0000010000017945 */ /* 0x000fe80003800200 */
[----:B0-----:R-:W-:-:S08]  /*3620*/  DFMA R6, R4, -R12, 1 ;  /* 0x3ff000000406742b */ /* 0x001fd0000000080c */
[----:B------:R-:W-:-:S08]  /*3630*/  DFMA R6, R6, R6, R6 ;  /* 0x000000060606722b */ /* 0x000fd00000000006 */
[----:B------:R-:W-:-:S08]  /*3640*/  DFMA R6, R4, R6, R4 ;  /* 0x000000060406722b */ /* 0x000fd00000000004 */
[----:B------:R-:W-:-:S08]  /*3650*/  DFMA R4, R6, -R12, 1 ;  /* 0x3ff000000604742b */ /* 0x000fd0000000080c */
[----:B------:R-:W-:-:S08]  /*3660*/  DFMA R4, R6, R4, R6 ;  /* 0x000000040604722b */ /* 0x000fd00000000006 */
[----:B------:R-:W-:-:S08]  /*3670*/  DMUL R6, R2, R4 ;  /* 0x0000000402067228 */ /* 0x000fd00000000000 */
[----:B------:R-:W-:-:S08]  /*3680*/  DFMA R8, R6, -R12, R2 ;  /* 0x8000000c0608722b */ /* 0x000fd00000000002 */
[----:B------:R-:W-:-:S10]  /*3690*/  DFMA R4, R4, R8, R6 ;  /* 0x000000080404722b */ /* 0x000fd40000000006 */
[----:B------:R-:W-:-:S05]  /*36a0*/  FFMA R0, RZ, R13, R5 ;  /* 0x0000000dff007223 */ /* 0x000fca0000000005 */
[----:B------:R-:W-:-:S13]  /*36b0*/  FSETP.GT.AND P0, PT, |R0|, 1.469367938527859385e-39, PT ;  /* 0x001000000000780b */ /* 0x000fda0003f04200 */
[----:B------:R-:W-:Y:S05]  /*36c0*/  @P0 BRA P1, `(.L_x_90) ;  /* 0x0000000000100947 */ /* 0x000fea0000800000 */
[----:B------:R-:W-:Y:S01]  /*36d0*/  IMAD.MOV.U32 R4, RZ, RZ, R2 ;  /* 0x000000ffff047224 */ /* 0x000fe200078e0002 */
[----:B------:R-:W-:-:S07]  /*36e0*/  MOV R0, 0x3700 ;  /* 0x0000370000007802 */ /* 0x000fce0000000f00 */
[----:B------:R-:W-:Y:S05]  /*36f0*/  CALL.REL.NOINC `($__internal_0_$__cuda_sm20_div_rn_f64_full) ;  /* 0x0000005800b87944 */ /* 0x000fea0003c00000 */
[----:B------:R-:W-:-:S07]  /*3700*/  IMAD.MOV.U32 R5, RZ, RZ, R3 ;  /* 0x000000ffff057224 */ /* 0x000fce00078e0003 */
.L_x_90:
[----:B------:R-:W-:Y:S05]  /*3710*/  BSYNC.RECONVERGENT B1 ;  /* 0x0000000000017941 */ /* 0x000fea0003800200 */
.L_x_89:
[----:B------:R-:W2:Y:S01]  /*3720*/  LD.E.64 R2, desc[UR36][R22.64] ;  /* 0x0000002416027980 */ /* 0x000ea2000c101b00 */
[----:B------:R-:W-:-:S04]  /*3730*/  MOV R0, 0x0 ;  /* 0x0000000000007802 */ /* 0x000fc80000000f00 */
[----:B------:R0:W1:Y:S01]  /*3740*/  LDC.64 R6, c[0x4][R0] ;  /* 0x0100000000067b82 */ /* 0x0000620000000a00 */
[----:B--2---:R-:W-:Y:S01]  /*3750*/  DMUL R2, R2, R4 ;  /* 0x0000000402027228 */ /* 0x004fe20000000000 */
[----:B------:R-:W-:Y:S02]  /*3760*/  IMAD.MOV.U32 R4, RZ, RZ, 0x8 ;  /* 0x00000008ff047424 */ /* 0x000fe400078e00ff */
[----:B------:R-:W-:-:S04]  /*3770*/  IMAD.MOV.U32 R5, RZ, RZ, RZ ;  /* 0x000000ffff057224 */ /* 0x000fc800078e00ff */
[----:B-1----:R0:W-:Y:S04]  /*3780*/  ST.E.64 desc[UR36][R26.64], R2 ;  /* 0x000000021a007985 */ /* 0x0021e8000c101b24 */
[----:B------:R-:W-:-:S07]  /*3790*/  LEPC R20, `(.L_x_91) ;  /* 0x000000001014794e */ /* 0x000fce0000000000 */
[----:B0-----:R-:W-:Y:S05]  /*37a0*/  CALL.ABS.NOINC R6 ;  /* 0x0000000006007343 */ /* 0x001fea0003c00000 */
.L_x_91:
[----:B------:R0:W2:Y:S01]  /*37b0*/  LD.E.64 R2, desc[UR36][R26.64] ;  /* 0x000000241a027980 */ /* 0x0000a2000c101b00 */
[----:B------:R-:W-:Y:S01]  /*37c0*/  BSSY.RECONVERGENT B0, `(.L_x_92) ;  /* 0x0000075000007945 */ /* 0x000fe20003800200 */
[----:B0-----:R-:W-:Y:S01]  /*37d0*/  IMAD.MOV.U32 R26, RZ, RZ, R4 ;  /* 0x000000ffff1a7224 */ /* 0x001fe200078e0004 */
[----:B------:R-:W-:Y:S02]  /*37e0*/  MOV R27, R5 ;  /* 0x00000005001b7202 */ /* 0x000fe40000000f00 */
[----:B--2---:R-:W-:-:S13]  /*37f0*/  FSETP.GEU.AND P0, PT, |R3|, 1.7687499523162841797, PT ;  /* 0x3fe266660300780b */ /* 0x004fda0003f0e200 */
[----:B------:R-:W-:Y:S05]  /*3800*/  @P0 BRA `(.L_x_93) ;  /* 0x0000000000a80947 */ /* 0x000fea0003800000 */
[----:B------:R-:W-:Y:S01]  /*3810*/  DMUL R4, R2, R2 ;  /* 0x0000000202047228 */ /* 0x000fe20000000000 */
[----:B------:R-:W-:Y:S01]  /*3820*/  IMAD.MOV.U32 R6, RZ, RZ, 0x180754af ;  /* 0x180754afff067424 */ /* 0x000fe200078e00ff */
[----:B------:R-:W-:Y:S01]  /*3830*/  UMOV UR4, 0xdc1895e9 ;  /* 0xdc1895e900047882 */ /* 0x000fe20000000000 */
[----:B------:R-:W-:Y:S01]  /*3840*/  IMAD.MOV.U32 R7, RZ, RZ, 0x3fb3823b ;  /* 0x3fb3823bff077424 */ /* 0x000fe200078e00ff */
[----:B------:R-:W-:-:S05]  /*3850*/  UMOV UR5, 0x3fb0066b ;  /* 0x3fb0066b00057882 */ /* 0x000fca0000000000 */
[----:B------:R-:W-:Y:S01]  /*3860*/  DFMA R6, R4, UR4, -R6 ;  /* 0x0000000404067c2b */ /* 0x000fe20008000806 */
[----:B------:R-:W-:Y:S01]  /*3870*/  UMOV UR4, 0xcc2f79ae ;  /* 0xcc2f79ae00047882 */ /* 0x000fe20000000000 */
[----:B------:R-:W-:-:S06]  /*3880*/  UMOV UR5, 0x3fb11e52 ;  /* 0x3fb11e5200057882 */ /* 0x000fcc0000000000 */
[----:B------:R-:W-:Y:S01]  /*3890*/  DFMA R6, R4, R6, UR4 ;  /* 0x0000000404067e2b */ /* 0x000fe20008000006 */
[----:B------:R-:W-:Y:S01]  /*38a0*/  UMOV UR4, 0x3526861b ;  /* 0x3526861b00047882 */ /* 0x000fe20000000000 */
[----:B------:R-:W-:-:S06]  /*38b0*/  UMOV UR5, 0x3f924eaf ;  /* 0x3f924eaf00057882 */ /* 0x000fcc0000000000 */
[----:B------:R-:W-:Y:S01]  /*38c0*/  DFMA R6, R4, R6, -UR4 ;  /* 0x8000000404067e2b */ /* 0x000fe20008000006 */
[----:B------:R-:W-:Y:S01]  /*38d0*/  UMOV UR4, 0xa31e6cb7 ;  /* 0xa31e6cb700047882 */ /* 0x000fe20000000000 */
[----:B------:R-:W-:-:S06]  /*38e0*/  UMOV UR5, 0x3f91df02 ;  /* 0x3f91df0200057882 */ /* 0x000fcc0000000000 */
[----:B------:R-:W-:Y:S01]  /*38f0*/  DFMA R6, R4, R6, UR4 ;  /* 0x0000000404067e2b */ /* 0x000fe20008000006 */
        /* <DEDUP_REMOVED lines=23> */
[----:B------:R-:W-:-:S08]  /*3a70*/  DFMA R6, R4, R6, UR4 ;  /* 0x0000000404067e2b */ /* 0x000fd00008000006 */
[----:B------:R-:W-:-:S08]  /*3a80*/  DMUL R6, R4, R6 ;  /* 0x0000000604067228 */ /* 0x000fd00000000000 */
[----:B------:R-:W-:Y:S01]  /*3a90*/  DFMA R2, R2, R6, R2 ;  /* 0x000000060202722b */ /* 0x000fe20000000002 */
[----:B------:R-:W-:Y:S10]  /*3aa0*/  BRA `(.L_x_94) ;  /* 0x0000000400187947 */ /* 0x000ff40003800000 */
.L_x_93:
[----:B------:R-:W-:Y:S01]  /*3ab0*/  IMAD.MOV.U32 R4, RZ, RZ, 0x0 ;  /* 0x00000000ff047424 */ /* 0x000fe200078e00ff */
[----:B------:R-:W-:Y:S01]  /*3ac0*/  UMOV UR4, 0xdc1895e9 ;  /* 0xdc1895e900047882 */ /* 0x000fe20000000000 */
[----:B------:R-:W-:Y:S01]  /*3ad0*/  IMAD.MOV.U32 R5, RZ, RZ, 0x3fe00000 ;  /* 0x3fe00000ff057424 */ /* 0x000fe200078e00ff */
[----:B------:R-:W-:Y:S01]  /*3ae0*/  UMOV UR5, 0x3fb0066b ;  /* 0x3fb0066b00057882 */ /* 0x000fe20000000000 */
[----:B------:R-:W-:Y:S01]  /*3af0*/  IMAD.MOV.U32 R6, RZ, RZ, 0x180754af ;  /* 0x180754afff067424 */ /* 0x000fe200078e00ff */
[----:B------:R-:W-:Y:S01]  /*3b00*/  UMOV UR6, 0x54442d18 ;  /* 0x54442d1800067882 */ /* 0x000fe20000000000 */
[----:B------:R-:W-:Y:S01]  /*3b10*/  IMAD.MOV.U32 R7, RZ, RZ, 0x3fb3823b ;  /* 0x3fb3823bff077424 */ /* 0x000fe200078e00ff */
[----:B------:R-:W-:Y:S01]  /*3b20*/  UMOV UR7, 0x3fe921fb ;  /* 0x3fe921fb00077882 */ /* 0x000fe20000000000 */
[----:B------:R-:W-:-:S08]  /*3b30*/  DFMA R4, |R2|, -R4, 0.5 ;  /* 0x3fe000000204742b */ /* 0x000fd00000000a04 */
[C---:B------:R-:W-:Y:S01]  /*3b40*/  DFMA R6, R4.reuse, UR4, -R6 ;  /* 0x0000000404067c2b */ /* 0x040fe20008000806 */
[----:B------:R-:W-:Y:S01]  /*3b50*/  UMOV UR4, 0xcc2f79ae ;  /* 0xcc2f79ae00047882 */ /* 0x000fe20000000000 */
[----:B------:R-:W-:Y:S01]  /*3b60*/  UMOV UR5, 0x3fb11e52 ;  /* 0x3fb11e5200057882 */ /* 0x000fe20000000000 */
[----:B------:R-:W-:Y:S01]  /*3b70*/  ISETP.GE.AND P1, PT, R5, RZ, PT ;  /* 0x000000ff0500720c */ /* 0x000fe20003f26270 */
[----:B------:R-:W-:-:S04]  /*3b80*/  DSETP.NE.AND P0, PT, R4, RZ, PT ;  /* 0x000000ff0400722a */ /* 0x000fc80003f05000 */
[----:B------:R-:W-:Y:S01]  /*3b90*/  DFMA R6, R4, R6, UR4 ;  /* 0x0000000404067e2b */ /* 0x000fe20008000006 */
[----:B------:R-:W-:Y:S01]  /*3ba0*/  UMOV UR4, 0x3526861b ;  /* 0x3526861b00047882 */ /* 0x000fe20000000000 */
[----:B------:R-:W-:-:S06]  /*3bb0*/  UMOV UR5, 0x3f924eaf ;  /* 0x3f924eaf00057882 */ /* 0x000fcc0000000000 */
[----:B------:R-:W-:Y:S01]  /*3bc0*/  DFMA R8, R4, R6, -UR4 ;  /* 0x8000000404087e2b */ /* 0x000fe20008000006 */
[----:B------:R-:W-:Y:S01]  /*3bd0*/  UMOV UR4, 0xa31e6cb7 ;  /* 0xa31e6cb700047882 */ /* 0x000fe20000000000 */
[----:B------:R-:W0:Y:S01]  /*3be0*/  MUFU.RSQ64H R7, R5 ;  /* 0x0000000500077308 */ /* 0x000e220000001c00 */
[----:B------:R-:W-:Y:S01]  /*3bf0*/  UMOV UR5, 0x3f91df02 ;  /* 0x3f91df0200057882 */ /* 0x000fe20000000000 */
[----:B------:R-:W-:-:S04]  /*3c00*/  IMAD.MOV.U32 R6, RZ, RZ, RZ ;  /* 0x000000ffff067224 */ /* 0x000fc800078e00ff */
[----:B------:R-:W-:Y:S01]  /*3c10*/  DFMA R8, R4, R8, UR4 ;  /* 0x0000000404087e2b */ /* 0x000fe20008000008 */
[----:B------:R-:W-:Y:S01]  /*3c20*/  UMOV UR4, 0xb0eec6cc ;  /* 0xb0eec6cc00047882 */ /* 0x000fe20000000000 */
[----:B------:R-:W-:-:S06]  /*3c30*/  UMOV UR5, 0x3f847d18 ;  /* 0x3f847d1800057882 */ /* 0x000fcc0000000000 */
[C---:B------:R-:W-:Y:S01]  /*3c40*/  DFMA R8, R4.reuse, R8, UR4 ;  /* 0x0000000404087e2b */ /* 0x040fe20008000008 */
[----:B------:R-:W-:Y:S01]  /*3c50*/  UMOV UR4, 0x61ba53b0 ;  /* 0x61ba53b000047882 */ /* 0x000fe20000000000 */
[----:B------:R-:W-:Y:S01]  /*3c60*/  UMOV UR5, 0x3f8d0af9 ;  /* 0x3f8d0af900057882 */ /* 0x000fe20000000000 */
[----:B0-----:R-:W-:-:S05]  /*3c70*/  DMUL R10, R4, R6 ;  /* 0x00000006040a7228 */ /* 0x001fca0000000000 */
[----:B------:R-:W-:Y:S01]  /*3c80*/  DFMA R14, R4, R8, UR4 ;  /* 0x00000004040e7e2b */ /* 0x000fe20008000008 */
[----:B------:R-:W-:Y:S01]  /*3c90*/  UMOV UR4, 0x34cf1c48 ;  /* 0x34cf1c4800047882 */ /* 0x000fe20000000000 */
[----:B------:R-:W-:Y:S01]  /*3ca0*/  VIADD R9, R7, 0xfff00000 ;  /* 0xfff0000007097836 */ /* 0x000fe20000000000 */
[----:B------:R-:W-:Y:S01]  /*3cb0*/  DFMA R12, R10, -R10, R4 ;  /* 0x8000000a0a0c722b */ /* 0x000fe20000000004 */
[----:B------:R-:W-:Y:S01]  /*3cc0*/  UMOV UR5, 0x3f91bf77 ;  /* 0x3f91bf7700057882 */ /* 0x000fe20000000000 */
[----:B------:R-:W-:-:S03]  /*3cd0*/  IMAD.MOV.U32 R8, RZ, RZ, RZ ;  /* 0x000000ffff087224 */ /* 0x000fc600078e00ff */
[----:B------:R-:W-:Y:S01]  /*3ce0*/  DFMA R14, R4, R14, UR4 ;  /* 0x00000004040e7e2b */ /* 0x000fe2000800000e */
[----:B------:R-:W-:Y:S01]  /*3cf0*/  UMOV UR4, 0x83144ef7 ;  /* 0x83144ef700047882 */ /* 0x000fe20000000000 */
[----:B------:R-:W-:Y:S01]  /*3d00*/  UMOV UR5, 0x3f96e914 ;  /* 0x3f96e91400057882 */ /* 0x000fe20000000000 */
[----:B------:R-:W-:-:S05]  /*3d10*/  DFMA R12, R8, R12, R10 ;  /* 0x0000000c080c722b */ /* 0x000fca000000000a */
[----:B------:R-:W-:Y:S01]  /*3d20*/  DFMA R14, R4, R14, UR4 ;  /* 0x00000004040e7e2b */ /* 0x000fe2000800000e */
[----:B------:R-:W-:Y:S01]  /*3d30*/  UMOV UR4, 0xa4f9f81 ;  /* 0x0a4f9f8100047882 */ /* 0x000fe20000000000 */
[----:B------:R-:W-:Y:S01]  /*3d40*/  UMOV UR5, 0x3f9f1c6e ;  /* 0x3f9f1c6e00057882 */ /* 0x000fe20000000000 */
[-C--:B------:R-:W-:Y:S02]  /*3d50*/  DFMA R6, R6, -R12.reuse, 1 ;  /* 0x3ff000000606742b */ /* 0x080fe4000000080c */
[----:B------:R-:W-:-:S03]  /*3d60*/  DFMA R10, R12, -R12, R4 ;  /* 0x8000000c0c0a722b */ /* 0x000fc60000000004 */
[----:B------:R-:W-:Y:S01]  /*3d70*/  DFMA R14, R4, R14, UR4 ;  /* 0x00000004040e7e2b */ /* 0x000fe2000800000e */
[----:B------:R-:W-:Y:S01]  /*3d80*/  UMOV UR4, 0xc27fa92b ;  /* 0xc27fa92b00047882 */ /* 0x000fe20000000000 */
[----:B------:R-:W-:Y:S01]  /*3d90*/  UMOV UR5, 0x3fa6db6d ;  /* 0x3fa6db6d00057882 */ /* 0x000fe20000000000 */
[----:B------:R-:W-:-:S05]  /*3da0*/  DFMA R6, R8, R6, R8 ;  /* 0x000000060806722b */ /* 0x000fca0000000008 */
[----:B------:R-:W-:Y:S01]  /*3db0*/  DFMA R14, R4, R14, UR4 ;  /* 0x00000004040e7e2b */ /* 0x000fe2000800000e */
[----:B------:R-:W-:Y:S01]  /*3dc0*/  UMOV UR4, 0x3320f91b ;  /* 0x3320f91b00047882 */ /* 0x000fe20000000000 */
[----:B------:R-:W-:Y:S01]  /*3dd0*/  UMOV UR5, 0x3fb33333 ;  /* 0x3fb3333300057882 */ /* 0x000fe20000000000 */
[----:B------:R-:W-:-:S05]  /*3de0*/  DFMA R6, R6, R10, R12 ;  /* 0x0000000a0606722b */ /* 0x000fca000000000c */
[----:B------:R-:W-:Y:S01]  /*3df0*/  DFMA R14, R4, R14, UR4 ;  /* 0x00000004040e7e2b */ /* 0x000fe2000800000e */
[----:B------:R-:W-:Y:S01]  /*3e00*/  UMOV UR4, 0x55555f4d ;  /* 0x55555f4d00047882 */ /* 0x000fe20000000000 */
[----:B------:R-:W-:-:S03]  /*3e10*/  UMOV UR5, 0x3fc55555 ;  /* 0x3fc5555500057882 */ /* 0x000fc60000000000 */
[----:B------:R-:W-:Y:S02]  /*3e20*/  FSEL R9, R6, RZ, P1 ;  /* 0x000000ff06097208 */ /* 0x000fe40000800000 */
[----:B------:R-:W-:Y:S01]  /*3e30*/  FSEL R7, R7, -QNAN , P1 ;  /* 0xfff8000007077808 */ /* 0x000fe20000800000 */
[----:B------:R-:W-:Y:S01]  /*3e40*/  DFMA R14, R4, R14, UR4 ;  /* 0x00000004040e7e2b */ /* 0x000fe2000800000e */
[----:B------:R-:W-:Y:S01]  /*3e50*/  FSEL R6, R9, R4, P0 ;  /* 0x0000000409067208 */ /* 0x000fe20000000000 */
[----:B------:R-:W-:Y:S01]  /*3e60*/  UMOV UR4, 0x33145c07 ;  /* 0x33145c0700047882 */ /* 0x000fe20000000000 */
[----:B------:R-:W-:Y:S01]  /*3e70*/  FSEL R7, R7, R5, P0 ;  /* 0x0000000507077208 */ /* 0x000fe20000000000 */
[----:B------:R-:W-:-:S04]  /*3e80*/  UMOV UR5, 0x3c91a626 ;  /* 0x3c91a62600057882 */ /* 0x000fc80000000000 */
[----:B------:R-:W-:Y:S02]  /*3e90*/  DMUL R14, R4, R14 ;  /* 0x0000000e040e7228 */ /* 0x000fe40000000000 */
[----:B------:R-:W-:-:S08]  /*3ea0*/  DMUL R6, R6, -2 ;  /* 0xc000000006067828 */ /* 0x000fd00000000000 */
[----:B------:R-:W-:Y:S02]  /*3eb0*/  DADD R4, R6, UR6 ;  /* 0x0000000606047e29 */ /* 0x000fe40008000000 */
[----:B------:R-:W-:-:S08]  /*3ec0*/  DFMA R14, R14, R6, UR4 ;  /* 0x000000040e0e7e2b */ /* 0x000fd00008000006 */
[----:B------:R-:W-:-:S08]  /*3ed0*/  DADD R4, R14, R4 ;  /* 0x000000000e047229 */ /* 0x000fd00000000004 */
[----:B------:R-:W-:-:S10]  /*3ee0*/  DADD R4, R4, UR6 ;  /* 0x0000000604047e29 */ /* 0x000fd40008000000 */
[----:B------:R-:W-:Y:S01]  /*3ef0*/  LOP3.LUT R3, R5, 0x80000000, R3, 0xb8, !PT ;  /* 0x8000000005037812 */ /* 0x000fe200078eb803 */
[----:B------:R-:W-:-:S07]  /*3f00*/  IMAD.MOV.U32 R2, RZ, RZ, R4 ;  /* 0x000000ffff027224 */ /* 0x000fce00078e0004 */
.L_x_94:
[----:B------:R-:W-:Y:S05]  /*3f10*/  BSYNC.RECONVERGENT B0 ;  /* 0x0000000000007941 */ /* 0x000fea0003800200 */
.L_x_92:
[----:B------:R0:W-:Y:S04]  /*3f20*/  ST.E.64 desc[UR36][R26.64], R2 ;  /* 0x000000021a007985 */ /* 0x0001e8000c101b24 */
[----:B------:R-:W2:Y:S04]  /*3f30*/  LD.E.64 R24, desc[UR36][R24.64] ;  /* 0x0000002418187980 */ /* 0x000ea8000c101b00 */
[----:B------:R-:W3:Y:S04]  /*3f40*/  LD.E.64 R28, desc[UR36][R28.64] ;  /* 0x000000241c1c7980 */ /* 0x000ee8000c101b00 */
[----:B------:R-:W4:Y:S04]  /*3f50*/  LD.E.64 R10, desc[UR36][R16.64] ;  /* 0x00000024100a7980 */ /* 0x000f28000c101b00 */
[----:B------:R-:W4:Y:S01]  /*3f60*/  LD.E.64 R22, desc[UR36][R22.64] ;  /* 0x0000002416167980 */ /* 0x000f22000c101b00 */
[----:B------:R-:W-:Y:S01]  /*3f70*/  IMAD.MOV.U32 R8, RZ, RZ, 0x0 ;  /* 0x00000000ff087424 */ /* 0x000fe200078e00ff */
[----:B------:R-:W-:Y:S01]  /*3f80*/  BSSY.RECONVERGENT B0, `(.L_x_95) ;  /* 0x000001e000007945 */ /* 0x000fe20003800200 */
[----:B------:R-:W-:Y:S01]  /*3f90*/  IMAD.MOV.U32 R9, RZ, RZ, 0x3fd80000 ;  /* 0x3fd80000ff097424 */ /* 0x000fe200078e00ff */
[----:B--2---:R-:W-:-:S06]  /*3fa0*/  DFMA R6, -R24, R24, 1 ;  /* 0x3ff000001806742b */ /* 0x004fcc0000000118 */
[----:B------:R-:W1:Y:S04]  /*3fb0*/  MUFU.RSQ64H R15, R7 ;  /* 0x00000007000f7308 */ /* 0x000e680000001c00 */
[----:B------:R-:W-:Y:S01]  /*3fc0*/  VIADD R14, R7, 0xfcb00000 ;  /* 0xfcb00000070e7836 */ /* 0x000fe20000000000 */
[----:B----4-:R-:W-:-:S04]  /*3fd0*/  DMUL R10, R10, R22 ;  /* 0x000000160a0a7228 */ /* 0x010fc80000000000 */
[----:B------:R-:W-:Y:S01]  /*3fe0*/  ISETP.GE.U32.AND P0, PT, R14, 0x7ca00000, PT ;  /* 0x7ca000000e00780c */ /* 0x000fe20003f06070 */
[----:B-1----:R-:W-:-:S08]  /*3ff0*/  DMUL R4, R14, R14 ;  /* 0x0000000e0e047228 */ /* 0x002fd00000000000 */
[----:B------:R-:W-:-:S08]  /*4000*/  DFMA R4, R6, -R4, 1 ;  /* 0x3ff000000604742b */ /* 0x000fd00000000804 */
[----:B0-----:R-:W-:Y:S02]  /*4010*/  DFMA R2, R4, R8, 0.5 ;  /* 0x3fe000000402742b */ /* 0x001fe40000000008 */
[----:B------:R-:W-:-:S08]  /*4020*/  DMUL R4, R14, R4 ;  /* 0x000000040e047228 */ /* 0x000fd00000000000 */
[----:B------:R-:W-:Y:S02]  /*4030*/  DFMA R8, R2, R4, R14 ;  /* 0x000000040208722b */ /* 0x000fe4000000000e */
[----:B---3--:R-:W-:-:S06]  /*4040*/  DMUL R2, R24, R28 ;  /* 0x0000001c18027228 */ /* 0x008fcc0000000000 */
[----:B------:R-:W-:Y:S02]  /*4050*/  DMUL R16, R6, R8 ;  /* 0x0000000806107228 */ /* 0x000fe40000000000 */
[----:B------:R-:W-:Y:S01]  /*4060*/  VIADD R13, R9, 0xfff00000 ;  /* 0xfff00000090d7836 */ /* 0x000fe20000000000 */
[----:B------:R-:W-:-:S05]  /*4070*/  MOV R12, R8 ;  /* 0x00000008000c7202 */ /* 0x000fca0000000f00 */
[----:B------:R-:W-:-:S08]  /*4080*/  DFMA R20, R16, -R16, R6 ;  /* 0x800000101014722b */ /* 0x000fd00000000006 */
[----:B------:R-:W-:Y:S01]  /*4090*/  DFMA R4, R20, R12, R16 ;  /* 0x0000000c1404722b */ /* 0x000fe20000000010 */
[----:B------:R-:W-:Y:S10]  /*40a0*/  @!P0 BRA `(.L_x_96) ;  /* 0x00000000002c8947 */ /* 0x000ff40003800000 */
[----:B------:R-:W-:Y:S01]  /*40b0*/  IMAD.MOV.U32 R12, RZ, RZ, R8 ;  /* 0x000000ffff0c7224 */ /* 0x000fe200078e0008 */
[----:B------:R-:W-:Y:S01]  /*40c0*/  MOV R0, 0x4140 ;  /* 0x0000414000007802 */ /* 0x000fe20000000f00 */
[----:B------:R-:W-:Y:S02]  /*40d0*/  IMAD.MOV.U32 R4, RZ, RZ, R6 ;  /* 0x000000ffff047224 */ /* 0x000fe400078e0006 */
[----:B------:R-:W-:Y:S02]  /*40e0*/  IMAD.MOV.U32 R5, RZ, RZ, R7 ;  /* 0x000000ffff057224 */ /* 0x000fe400078e0007 */
[----:B------:R-:W-:Y:S02]  /*40f0*/  IMAD.MOV.U32 R6, RZ, RZ, R20 ;  /* 0x000000ffff067224 */ /* 0x000fe400078e0014 */
[----:B------:R-:W-:Y:S02]  /*4100*/  IMAD.MOV.U32 R7, RZ, RZ, R21 ;  /* 0x000000ffff077224 */ /* 0x000fe400078e0015 */
[----:B------:R-:W-:-:S02]  /*4110*/  IMAD.MOV.U32 R8, RZ, RZ, R16 ;  /* 0x000000ffff087224 */ /* 0x000fc400078e0010 */
[----:B------:R-:W-:-:S07]  /*4120*/  IMAD.MOV.U32 R9, RZ, RZ, R17 ;  /* 0x000000ffff097224 */ /* 0x000fce00078e0011 */
[----:B------:R-:W-:Y:S05]  /*4130*/  CALL.REL.NOINC `($__internal_1_$__cuda_sm20_dsqrt_rn_f64_mediumpath_v1) ;  /* 0x0000005400b87944 */ /* 0x000fea0003c00000 */
[----:B------:R-:W-:Y:S02]  /*4140*/  IMAD.MOV.U32 R4, RZ, RZ, R6 ;  /* 0x000000ffff047224 */ /* 0x000fe400078e0006 */
[----:B------:R-:W-:-:S07]  /*4150*/  IMAD.MOV.U32 R5, RZ, RZ, R7 ;  /* 0x000000ffff057224 */ /* 0x000fce00078e0007 */
.L_x_96:
[----:B------:R-:W-:Y:S05]  /*4160*/  BSYNC.RECONVERGENT B0 ;  /* 0x0000000000007941 */ /* 0x000fea0003800200 */
.L_x_95:
[----:B------:R-:W-:Y:S01]  /*4170*/  DFMA R2, -R10, R4, R2 ;  /* 0x000000040a02722b */ /* 0x000fe20000000102 */
[----:B------:R-:W-:Y:S01]  /*4180*/  MOV R0, 0x0 ;  /* 0x0000000000007802 */ /* 0x000fe20000000f00 */
[----:B------:R-:W-:Y:S02]  /*4190*/  IMAD.MOV.U32 R4, RZ, RZ, 0x8 ;  /* 0x00000008ff047424 */ /* 0x000fe400078e00ff */
[----:B------:R-:W-:Y:S01]  /*41a0*/  IMAD.MOV.U32 R5, RZ, RZ, RZ ;  /* 0x000000ffff057224 */ /* 0x000fe200078e00ff */
[----:B------:R0:W1:Y:S02]  /*41b0*/  LDC.64 R6, c[0x4][R0] ;  /* 0x0100000000067b82 */ /* 0x0000640000000a00 */
[----:B------:R0:W-:Y:S04]  /*41c0*/  ST.E.64 desc[UR36][R30.64], R2 ;  /* 0x000000021e007985 */ /* 0x0001e8000c101b24 */
[----:B------:R-:W-:-:S07]  /*41d0*/  LEPC R20, `(.L_x_97) ;  /* 0x000000001014794e */ /* 0x000fce0000000000 */
[----:B01----:R-:W-:Y:S05]  /*41e0*/  CALL.ABS.NOINC R6 ;  /* 0x0000000006007343 */ /* 0x003fea0003c00000 */
.L_x_97:
[----:B------:R-:W2:Y:S01]  /*41f0*/  LD.E.64 R2, desc[UR36][R30.64] ;  /* 0x000000241e027980 */ /* 0x000ea2000c101b00 */
[----:B------:R-:W-:Y:S02]  /*4200*/  IMAD.MOV.U32 R24, RZ, RZ, R4 ;  /* 0x000000ffff187224 */ /* 0x000fe400078e0004 */
[----:B------:R-:W-:Y:S01]  /*4210*/  IMAD.MOV.U32 R25, RZ, RZ, R5 ;  /* 0x000000ffff197224 */ /* 0x000fe200078e0005 */
[----:B--2---:R-:W-:-:S10]  /*4220*/  DADD R6, -RZ, |R2| ;  /* 0x00000000ff067229 */ /* 0x004fd40000000502 */
[----:B------:R-:W-:-:S13]  /*4230*/  ISETP.GT.AND P0, PT, R7, 0x3fe26665, PT ;  /* 0x3fe266650700780c */ /* 0x000fda0003f04270 */
[----:B------:R-:W-:Y:S05]  /*4240*/  @P0 BRA `(.L_x_98) ;  /* 0x0000000000dc0947 */ /* 0x000fea0003800000 */
[----:B------:R-:W-:Y:S01]  /*4250*/  DMUL R4, R2, R2 ;  /* 0x0000000202047228 */ /* 0x000fe20000000000 */
[----:B------:R-:W-:Y:S01]  /*4260*/  IMAD.MOV.U32 R6, RZ, RZ, 0x180754af ;  /* 0x180754afff067424 */ /* 0x000fe200078e00ff */
[----:B------:R-:W-:Y:S01]  /*4270*/  MOV R7, 0x3fb3823b ;  /* 0x3fb3823b00077802 */ /* 0x000fe20000000f00 */
[----:B------:R-:W-:Y:S01]  /*4280*/  UMOV UR4, 0xdc1895e9 ;  /* 0xdc1895e900047882 */ /* 0x000fe20000000000 */
[----:B------:R-:W-:Y:S01]  /*4290*/  UMOV UR5, 0x3fb0066b ;  /* 0x3fb0066b00057882 */ /* 0x000fe20000000000 */
[----:B------:R-:W-:-:S03]  /*42a0*/  ISETP.GT.AND P0, PT, R3, -0x1, PT ;  /* 0xffffffff0300780c */ /* 0x000fc60003f04270 */
        /* <DEDUP_REMOVED lines=36> */
[----:B------:R-:W-:Y:S01]  /*44f0*/  DMUL R6, R4, R6 ;  /* 0x0000000604067228 */ /* 0x000fe20000000000 */
[----:B------:R-:W-:Y:S02]  /*4500*/  @P0 IMAD.MOV.U32 R4, RZ, RZ, 0x33145c07 ;  /* 0x33145c07ff040424 */ /* 0x000fe400078e00ff */
[----:B------:R-:W-:-:S05]  /*4510*/  @P0 IMAD.MOV.U32 R5, RZ, RZ, 0x3c91a626 ;  /* 0x3c91a626ff050424 */ /* 0x000fca00078e00ff */
[----:B------:R-:W-:Y:S01]  /*4520*/  DFMA R6, |R2|, R6, |R2| ;  /* 0x000000060206722b */ /* 0x000fe20000000602 */
[----:B------:R-:W-:Y:S02]  /*4530*/  @!P0 IMAD.MOV.U32 R2, RZ, RZ, 0x33145c07 ;  /* 0x33145c07ff028424 */ /* 0x000fe400078e00ff */
[----:B------:R-:W-:-:S05]  /*4540*/  @!P0 IMAD.MOV.U32 R3, RZ, RZ, 0x3c91a626 ;  /* 0x3c91a626ff038424 */ /* 0x000fca00078e00ff */
[C---:B------:R-:W-:Y:S02]  /*4550*/  @P0 DADD R4, R6.reuse, -R4 ;  /* 0x0000000006040229 */ /* 0x040fe40000000804 */
[----:B------:R-:W-:-:S06]  /*4560*/  @!P0 DADD R2, R6, R2 ;  /* 0x0000000006028229 */ /* 0x000fcc0000000002 */
[----:B------:R-:W-:Y:S02]  /*4570*/  @P0 DADD R4, -R4, UR4 ;  /* 0x0000000404040e29 */ /* 0x000fe40008000100 */
[----:B------:R-:W-:-:S07]  /*4580*/  @!P0 DADD R2, R2, UR4 ;  /* 0x0000000402028e29 */ /* 0x000fce0008000000 */
[----:B------:R2:W-:Y:S04]  /*4590*/  @!P0 ST.E.64 desc[UR36][R24.64], R2 ;  /* 0x0000000218008985 */ /* 0x0005e8000c101b24 */
[----:B------:R2:W-:Y:S01]  /*45a0*/  @P0 ST.E.64 desc[UR36][R24.64], R4 ;  /* 0x0000000418000985 */ /* 0x0005e2000c101b24 */
[----:B------:R-:W-:Y:S05]  /*45b0*/  BRA `(.L_x_99) ;  /* 0x0000003800807947 */ /* 0x000fea0003800000 */
.L_x_98:
[----:B------:R-:W-:Y:S01]  /*45c0*/  DADD R4, -|R2|, 1 ;  /* 0x3ff0000002047429 */ /* 0x000fe20000000300 */
[----:B------:R-:W-:Y:S01]  /*45d0*/  IMAD.MOV.U32 R6, RZ, RZ, 0x66faac4b ;  /* 0x66faac4bff067424 */ /* 0x000fe200078e00ff */
[----:B------:R-:W-:Y:S01]  /*45e0*/  UMOV UR4, 0x71155f70 ;  /* 0x71155f7000047882 */ /* 0x000fe20000000000 */
[----:B------:R-:W-:Y:S01]  /*45f0*/  IMAD.MOV.U32 R7, RZ, RZ, 0x3ebac2fe ;  /* 0x3ebac2feff077424 */ /* 0x000fe200078e00ff */
[----:B------:R-:W-:-:S05]  /*4600*/  UMOV UR5, 0x3ec715b3 ;  /* 0x3ec715b300057882 */ /* 0x000fca0000000000 */
[----:B------:R-:W-:Y:S01]  /*4610*/  DFMA R6, R4, UR4, -R6 ;  /* 0x0000000404067c2b */ /* 0x000fe20008000806 */
[----:B------:R-:W-:Y:S01]  /*4620*/  UMOV UR4, 0x8efcd9b8 ;  /* 0x8efcd9b800047882 */ /* 0x000fe20000000000 */
[----:B------:R-:W-:Y:S01]  /*4630*/  UMOV UR5, 0x3ed9a9b8 ;  /* 0x3ed9a9b800057882 */ /* 0x000fe20000000000 */
[----:B------:R-:W-:-:S05]  /*4640*/  ISETP.GE.AND P0, PT, R5, 0x1, PT ;  /* 0x000000010500780c */ /* 0x000fca0003f06270 */
[----:B------:R-:W-:Y:S01]  /*4650*/  DFMA R6, R4, R6, UR4 ;  /* 0x0000000404067e2b */ /* 0x000fe20008000006 */
[----:B------:R-:W-:Y:S01]  /*4660*/  UMOV UR4, 0xa8a0c4c3 ;  /* 0xa8a0c4c300047882 */ /* 0x000fe20000000000 */
[----:B------:R-:W-:-:S06]  /*4670*/  UMOV UR5, 0x3edd0f40 ;  /* 0x3edd0f4000057882 */ /* 0x000fcc0000000000 */
[----:B------:R-:W-:Y:S01]  /*4680*/  DFMA R8, R4, R6, UR4 ;  /* 0x0000000404087e2b */ /* 0x000fe20008000006 */
[----:B------:R-:W-:Y:S01]  /*4690*/  UMOV UR4, 0xfa9e0e1f ;  /* 0xfa9e0e1f00047882 */ /* 0x000fe20000000000 */
[----:B------:R-:W-:Y:S01]  /*46a0*/  UMOV UR5, 0x3ef46d4c ;  /* 0x3ef46d4c00057882 */ /* 0x000fe20000000000 */
[----:B------:R-:W-:Y:S02]  /*46b0*/  VIADD R7, R5, 0xfff00000 ;  /* 0xfff0000005077836 */ /* 0x000fe40000000000 */
[----:B------:R-:W-:-:S03]  /*46c0*/  IMAD.MOV.U32 R6, RZ, RZ, R4 ;  /* 0x000000ffff067224 */ /* 0x000fc600078e0004 */
[----:B------:R-:W-:Y:S01]  /*46d0*/  DFMA R10, R4, R8, UR4 ;  /* 0x00000004040a7e2b */ /* 0x000fe20008000008 */
[----:B------:R-:W-:Y:S01]  /*46e0*/  UMOV UR4, 0x8d1e2422 ;  /* 0x8d1e242200047882 */ /* 0x000fe20000000000 */
[----:B------:R-:W-:Y:S01]  /*46f0*/  UMOV UR5, 0x3f079c16 ;  /* 0x3f079c1600057882 */ /* 0x000fe20000000000 */
[----:B------:R-:W0:Y:S01]  /*4700*/  MUFU.RSQ64H R9, R7 ;  /* 0x0000000700097308 */ /* 0x000e220000001c00 */
[----:B------:R-:W-:-:S04]  /*4710*/  IMAD.MOV.U32 R8, RZ, RZ, RZ ;  /* 0x000000ffff087224 */ /* 0x000fc800078e00ff */
[----:B------:R-:W-:Y:S01]  /*4720*/  DFMA R10, R4, R10, UR4 ;  /* 0x00000004040a7e2b */ /* 0x000fe2000800000a */
[----:B------:R-:W-:Y:S01]  /*4730*/  UMOV UR4, 0xc3bca540 ;  /* 0xc3bca54000047882 */ /* 0x000fe20000000000 */
[----:B------:R-:W-:-:S06]  /*4740*/  UMOV UR5, 0x3f1c9a88 ;  /* 0x3f1c9a8800057882 */ /* 0x000fcc0000000000 */
[----:B------:R-:W-:Y:S01]  /*4750*/  DFMA R10, R4, R10, UR4 ;  /* 0x00000004040a7e2b */ /* 0x000fe2000800000a */
[----:B------:R-:W-:Y:S01]  /*4760*/  UMOV UR4, 0x4bd476df ;  /* 0x4bd476df00047882 */ /* 0x000fe20000000000 */
[----:B------:R-:W-:Y:S01]  /*4770*/  UMOV UR5, 0x3f31c4e6 ;  /* 0x3f31c4e600057882 */ /* 0x000fe20000000000 */
[----:B0-----:R-:W-:-:S05]  /*4780*/  DMUL R12, R6, R8 ;  /* 0x00000008060c7228 */ /* 0x001fca0000000000 */
[----:B------:R-:W-:Y:S01]  /*4790*/  DFMA R16, R4, R10, UR4 ;  /* 0x0000000404107e2b */ /* 0x000fe2000800000a */
[----:B------:R-:W-:Y:S01]  /*47a0*/  UMOV UR4, 0x60009c8f ;  /* 0x60009c8f00047882 */ /* 0x000fe20000000000 */
[----:B------:R-:W-:Y:S01]  /*47b0*/  UMOV UR5, 0x3f46e8ba ;  /* 0x3f46e8ba00057882 */ /* 0x000fe20000000000 */
[----:B------:R-:W-:Y:S01]  /*47c0*/  VIADD R11, R9, 0xfff00000 ;  /* 0xfff00000090b7836 */ /* 0x000fe20000000000 */
[----:B------:R-:W-:Y:S01]  /*47d0*/  DFMA R14, R12, -R12, R6 ;  /* 0x8000000c0c0e722b */ /* 0x000fe20000000006 */
[----:B------:R-:W-:-:S03]  /*47e0*/  IMAD.MOV.U32 R10, RZ, RZ, RZ ;  /* 0x000000ffff0a7224 */ /* 0x000fc600078e00ff */
[----:B------:R-:W-:Y:S01]  /*47f0*/  DFMA R16, R4, R16, UR4 ;  /* 0x0000000404107e2b */ /* 0x000fe20008000010 */
[----:B------:R-:W-:Y:S01]  /*4800*/  UMOV UR4, 0xc62b05a2 ;  /* 0xc62b05a200047882 */ /* 0x000fe20000000000 */
[----:B------:R-:W-:Y:S02]  /*4810*/  UMOV UR5, 0x3f5f1c71 ;  /* 0x3f5f1c7100057882 */ /* 0x000fe40000000000 */
[----:B------:R-:W-:-:S04]  /*4820*/  DFMA R14, R10, R14, R12 ;  /* 0x0000000e0a0e722b */ /* 0x000fc8000000000c */
[----:B------:R-:W-:Y:S01]  /*4830*/  DFMA R16, R4, R16, UR4 ;  /* 0x0000000404107e2b */ /* 0x000fe20008000010 */
[----:B------:R-:W-:Y:S01]  /*4840*/  UMOV UR4, 0xb6dc9f2c ;  /* 0xb6dc9f2c00047882 */ /* 0x000fe20000000000 */
[----:B------:R-:W-:Y:S02]  /*4850*/  UMOV UR5, 0x3f76db6d ;  /* 0x3f76db6d00057882 */ /* 0x000fe40000000000 */
[-C--:B------:R-:W-:Y:S02]  /*4860*/  DFMA R8, R8, -R14.reuse, 1 ;  /* 0x3ff000000808742b */ /* 0x080fe4000000080e */
[----:B------:R-:W-:Y:S02]  /*4870*/  DFMA R6, R14, -R14, R6 ;  /* 0x8000000e0e06722b */ /* 0x000fe40000000006 */
[----:B------:R-:W-:Y:S01]  /*4880*/  DFMA R16, R4, R16, UR4 ;  /* 0x0000000404107e2b */ /* 0x000fe20008000010 */
[----:B------:R-:W-:Y:S01]  /*4890*/  UMOV UR4, 0x3333329c ;  /* 0x3333329c00047882 */ /* 0x000fe20000000000 */
[----:B------:R-:W-:-:S02]  /*48a0*/  UMOV UR5, 0x3f933333 ;  /* 0x3f93333300057882 */ /* 0x000fc40000000000 */
[----:B------:R-:W-:-:S04]  /*48b0*/  DFMA R8, R10, R8, R10 ;  /* 0x000000080a08722b */ /* 0x000fc8000000000a */
[----:B------:R-:W-:Y:S01]  /*48c0*/  DFMA R16, R4, R16, UR4 ;  /* 0x0000000404107e2b */ /* 0x000fe20008000010 */
[----:B------:R-:W-:Y:S01]  /*48d0*/  UMOV UR4, 0x55555555 ;  /* 0x5555555500047882 */ /* 0x000fe20000000000 */
[----:B------:R-:W-:Y:S02]  /*48e0*/  UMOV UR5, 0x3fb55555 ;  /* 0x3fb5555500057882 */ /* 0x000fe40000000000 */
[----:B------:R-:W-:Y:S02]  /*48f0*/  DFMA R6, R8, R6, R14 ;  /* 0x000000060806722b */ /* 0x000fe4000000000e */
[----:B------:R-:W-:Y:S02]  /*4900*/  DMUL R8, RZ, |R2| ;  /* 0x40000002ff087228 */ /* 0x000fe40000000000 */
[----:B------:R-:W-:Y:S01]  /*4910*/  DFMA R16, R4, R16, UR4 ;  /* 0x0000000404107e2b */ /* 0x000fe20008000010 */
[----:B------:R-:W-:Y:S01]  /*4920*/  UMOV UR4, 0x33145c07 ;  /* 0x33145c0700047882 */ /* 0x000fe20000000000 */
[----:B------:R-:W-:-:S04]  /*4930*/  UMOV UR5, 0x3ca1a626 ;  /* 0x3ca1a62600057882 */ /* 0x000fc80000000000 */
[----:B------:R-:W-:Y:S02]  /*4940*/  VIADD R7, R7, 0x100000 ;  /* 0x0010000007077836 */ /* 0x000fe40000000000 */
[----:B------:R-:W-:-:S08]  /*4950*/  DMUL R16, R4, R16 ;  /* 0x0000001004107228 */ /* 0x000fd00000000000 */
[----:B------:R-:W-:-:S10]  /*4960*/  DFMA R16, R6, R16, R6 ;  /* 0x000000100610722b */ /* 0x000fd40000000006 */
[----:B------:R-:W-:Y:S02]  /*4970*/  FSEL R8, R8, R16, !P0 ;  /* 0x0000001008087208 */ /* 0x000fe40004000000 */
[----:B------:R-:W-:Y:S02]  /*4980*/  FSEL R9, R9, R17, !P0 ;  /* 0x0000001109097208 */ /* 0x000fe40004000000 */
[----:B------:R-:W-:-:S04]  /*4990*/  ISETP.GE.AND P0, PT, R5, RZ, PT ;  /* 0x000000ff0500720c */ /* 0x000fc80003f06270 */
[----:B------:R-:W-:-:S10]  /*49a0*/  DMUL R6, R8, +INF ;  /* 0x7ff0000008067828 */ /* 0x000fd40000000000 */
[----:B------:R-:W-:Y:S02]  /*49b0*/  FSEL R6, R6, R8, !P0 ;  /* 0x0000000806067208 */ /* 0x000fe40004000000 */
[----:B------:R-:W-:Y:S02]  /*49c0*/  FSEL R7, R7, R9, !P0 ;  /* 0x0000000907077208 */ /* 0x000fe40004000000 */
[----:B------:R-:W-:-:S04]  /*49d0*/  ISETP.GE.AND P0, PT, R3, RZ, PT ;  /* 0x000000ff0300720c */ /* 0x000fc80003f06270 */
[----:B------:R-:W-:Y:S01]  /*49e0*/  DADD R4, R6, -UR4 ;  /* 0x8000000406047e29 */ /* 0x000fe20008000000 */
[----:B------:R-:W-:Y:S01]  /*49f0*/  UMOV UR4, 0x54442d18 ;  /* 0x54442d1800047882 */ /* 0x000fe20000000000 */
[----:B------:R-:W-:-:S06]  /*4a00*/  UMOV UR5, 0x400921fb ;  /* 0x400921fb00057882 */ /* 0x000fcc0000000000 */
[----:B------:R-:W-:-:S10]  /*4a10*/  DADD R4, -R4, UR4 ;  /* 0x0000000404047e29 */ /* 0x000fd40008000100 */
[----:B------:R-:W-:Y:S02]  /*4a20*/  FSEL R2, R4, R6, !P0 ;  /* 0x0000000604027208 */ /* 0x000fe40004000000 */
[----:B------:R-:W-:-:S05]  /*4a30*/  FSEL R3, R5, R7, !P0 ;  /* 0x0000000705037208 */ /* 0x000fca0004000000 */
[----:B------:R3:W-:Y:S01]  /*4a40*/  ST.E.64 desc[UR36][R24.64], R2 ;  /* 0x0000000218007985 */ /* 0x0007e2000c101b24 */
[----:B------:R-:W-:Y:S05]  /*4a50*/  BRA `(.L_x_99) ;  /* 0x0000003400587947 */ /* 0x000fea0003800000 */
.L_x_72:
[----:B------:R-:W-:-:S04]  /*4a60*/  PLOP3.LUT P0, PT, PT, PT, PT, 0x8, 0x80 ;  /* 0x000000000080781c */ /* 0x000fc80003f0e170 */
[----:B------:R-:W-:-:S09]  /*4a70*/  P2R R35, PR, RZ, 0x1 ;  /* 0x00000001ff237803 */ /* 0x000fd20000000000 */
.L_x_71:
[----:B------:R-:W-:Y:S05]  /*4a80*/  BSYNC.RELIABLE B6 ;  /* 0x0000000000067941 */ /* 0x000fea0003800100 */
.L_x_70:
[----:B------:R-:W-:Y:S01]  /*4a90*/  MOV R0, 0x0 ;  /* 0x0000000000007802 */ /* 0x000fe20000000f00 */
[----:B-1----:R-:W-:Y:S02]  /*4aa0*/  IMAD.MOV.U32 R4, RZ, RZ, 0x8 ;  /* 0x00000008ff047424 */ /* 0x002fe400078e00ff */
[----:B------:R-:W-:Y:S01]  /*4ab0*/  IMAD.MOV.U32 R5, RZ, RZ, RZ ;  /* 0x000000ffff057224 */ /* 0x000fe200078e00ff */
[----:B------:R1:W2:Y:S06]  /*4ac0*/  LDC.64 R2, c[0x4][R0] ;  /* 0x0100000000027b82 */ /* 0x0002ac0000000a00 */
[----:B------:R-:W-:-:S07]  /*4ad0*/  LEPC R20, `(.L_x_100) ;  /* 0x000000001014794e */ /* 0x000fce0000000000 */
[----:B012---:R-:W-:Y:S05]  /*4ae0*/  CALL.ABS.NOINC R2 ;  /* 0x0000000002007343 */ /* 0x007fea0003c00000 */
.L_x_100:
[----:B------:R-:W2:Y:S01]  /*4af0*/  LD.E.64 R38, desc[UR36][R24.64] ;  /* 0x0000002418267980 */ /* 0x000ea2000c101b00 */
[----:B------:R-:W-:Y:S01]  /*4b00*/  BSSY.RECONVERGENT B2, `(.L_x_101) ;  /* 0x000001b000027945 */ /* 0x000fe20003800200 */
[----:B------:R-:W-:Y:S02]  /*4b10*/  IMAD.MOV.U32 R26, RZ, RZ, R4 ;  /* 0x000000ffff1a7224 */ /* 0x000fe400078e0004 */
[----:B------:R-:W-:Y:S01]  /*4b20*/  IMAD.MOV.U32 R27, RZ, RZ, R5 ;  /* 0x000000ffff1b7224 */ /* 0x000fe200078e0005 */
[----:B--2---:R-:W-:-:S14]  /*4b30*/  DSETP.NEU.AND P0, PT, |R38|, +INF , PT ;  /* 0x7ff000002600742a */ /* 0x004fdc0003f0d200 */
[----:B------:R-:W-:Y:S01]  /*4b40*/  @!P0 DMUL R2, RZ, R38 ;  /* 0x00000026ff028228 */ /* 0x000fe20000000000 */
[----:B------:R-:W-:Y:S01]  /*4b50*/  @!P0 MOV R0, RZ ;  /* 0x000000ff00008202 */ /* 0x000fe20000000f00 */
[----:B------:R-:W-:Y:S09]  /*4b60*/  @!P0 BRA `(.L_x_102) ;  /* 0x0000000000508947 */ /* 0x000ff20003800000 */
[----:B------:R-:W-:Y:S01]  /*4b70*/  UMOV UR4, 0x6dc9c883 ;  /* 0x6dc9c88300047882 */ /* 0x000fe20000000000 */
[----:B------:R-:W-:Y:S01]  /*4b80*/  UMOV UR5, 0x3fe45f30 ;  /* 0x3fe45f3000057882 */ /* 0x000fe20000000000 */
[C---:B------:R-:W-:Y:S02]  /*4b90*/  DSETP.GE.AND P0, PT, |R38|.reuse, 2.14748364800000000000e+09, PT ;  /* 0x41e000002600742a */ /* 0x040fe40003f06200 */
        /* <DEDUP_REMOVED lines=15> */
[----:B------:R-:W-:Y:S02]  /*4c90*/  IMAD.MOV.U32 R2, RZ, RZ, R20 ;  /* 0x000000ffff027224 */ /* 0x000fe400078e0014 */
[----:B------:R-:W-:-:S07]  /*4ca0*/  IMAD.MOV.U32 R3, RZ, RZ, R21 ;  /* 0x000000ffff037224 */ /* 0x000fce00078e0015 */
.L_x_102:
[----:B------:R-:W-:Y:S05]  /*4cb0*/  BSYNC.RECONVERGENT B2 ;  /* 0x0000000000027941 */ /* 0x000fea0003800200 */
.L_x_101:
[----:B------:R-:W0:Y:S01]  /*4cc0*/  LDCU.64 UR4, c[0x4][0x20] ;  /* 0x01000400ff0477ac */ /* 0x000e220008000a00 */
[----:B------:R-:W-:Y:S01]  /*4cd0*/  IMAD.SHL.U32 R4, R0, 0x40, RZ ;  /* 0x0000004000047824 */ /* 0x000fe200078e00ff */
[----:B------:R-:W-:-:S04]  /*4ce0*/  ISETP.NE.AND P1, PT, R35, RZ, PT ;  /* 0x000000ff2300720c */ /* 0x000fc80003f25270 */
        /* <DEDUP_REMOVED lines=29> */
[----:B------:R-:W-:Y:S01]  /*4ec0*/  BSSY.RECONVERGENT B8, `(.L_x_103) ;  /* 0x0000087000087945 */ /* 0x000fe20003800200 */
[----:B--2---:R-:W-:-:S03]  /*4ed0*/  DMUL R38, R38, 0.5 ;  /* 0x3fe0000026267828 */ /* 0x004fc60000000000 */
[----:B0-----:R-:W-:Y:S08]  /*4ee0*/  @!P1 BRA `(.L_x_104) ;  /* 0x0000000400049947 */ /* 0x001ff00003800000 */
[----:B------:R-:W-:Y:S01]  /*4ef0*/  MOV R0, 0x0 ;  /* 0x0000000000007802 */ /* 0x000fe20000000f00 */
[----:B------:R-:W-:Y:S02]  /*4f00*/  IMAD.MOV.U32 R4, RZ, RZ, 0x8 ;  /* 0x00000008ff047424 */ /* 0x000fe400078e00ff */
[----:B------:R-:W-:Y:S01]  /*4f10*/  IMAD.MOV.U32 R5, RZ, RZ, RZ ;  /* 0x000000ffff057224 */ /* 0x000fe200078e00ff */
[----:B------:R0:W1:Y:S06]  /*4f20*/  LDC.64 R2, c[0x4][R0] ;  /* 0x0100000000027b82 */ /* 0x00006c0000000a00 */
[----:B------:R-:W-:-:S07]  /*4f30*/  LEPC R20, `(.L_x_105) ;  /* 0x000000001014794e */ /* 0x000fce0000000000 */
[----:B01----:R-:W-:Y:S05]  /*4f40*/  CALL.ABS.NOINC R2 ;  /* 0x0000000002007343 */ /* 0x003fea0003c00000 */
.L_x_105:
[----:B------:R-:W-:Y:S01]  /*4f50*/  DSETP.NEU.AND P0, PT, |R38|, +INF , PT ;  /* 0x7ff000002600742a */ /* 0x000fe20003f0d200 */
[----:B------:R-:W-:Y:S01]  /*4f60*/  BSSY.RECONVERGENT B2, `(.L_x_106) ;  /* 0x000001a000027945 */ /* 0x000fe20003800200 */
[----:B------:R-:W-:Y:S02]  /*4f70*/  IMAD.MOV.U32 R36, RZ, RZ, R4 ;  /* 0x000000ffff247224 */ /* 0x000fe400078e0004 */
[----:B------:R-:W-:-:S10]  /*4f80*/  IMAD.MOV.U32 R37, RZ, RZ, R5 ;  /* 0x000000ffff257224 */ /* 0x000fd400078e0005 */
[----:B------:R-:W-:Y:S01]  /*4f90*/  @!P0 DMUL R2, RZ, R38 ;  /* 0x00000026ff028228 */ /* 0x000fe20000000000 */
[----:B------:R-:W-:Y:S01]  /*4fa0*/  @!P0 IMAD.MOV.U32 R0, RZ, RZ, RZ ;  /* 0x000000ffff008224 */ /* 0x000fe200078e00ff */
        /* <DEDUP_REMOVED lines=19> */
[----:B------:R-:W-:Y:S01]  /*50e0*/  IMAD.MOV.U32 R2, RZ, RZ, R20 ;  /* 0x000000ffff027224 */ /* 0x000fe200078e0014 */
[----:B------:R-:W-:-:S07]  /*50f0*/  MOV R3, R21 ;  /* 0x0000001500037202 */ /* 0x000fce0000000f00 */
.L_x_107:
[----:B------:R-:W-:Y:S05]  /*5100*/  BSYNC.RECONVERGENT B2 ;  /* 0x0000000000027941 */ /* 0x000fea0003800200 */
.L_x_106:
        /* <DEDUP_REMOVED lines=9> */
[----:B------:R-:W-:-:S02]  /*51a0*/  IMAD.MOV.U32 R38, RZ, RZ, 0x20fd8164 ;  /* 0x20fd8164ff267424 */ /* 0x000fc400078e00ff */
[----:B------:R-:W-:Y:S01]  /*51b0*/  IMAD.MOV.U32 R30, RZ, RZ, 0x3da8ff83 ;  /* 0x3da8ff83ff1e7424 */ /* 0x000fe200078e00ff */
[----:B------:R-:W-:Y:S01]  /*51c0*/  ISETP.NE.U32.AND P0, PT, R24, 0x1, PT ;  /* 0x000000011800780c */ /* 0x000fe20003f05070 */
[----:B------:R-:W-:-:S03]  /*51d0*/  DMUL R24, R2, R2 ;  /* 0x0000000202187228 */ /* 0x000fc60000000000 */
        /* <DEDUP_REMOVED lines=16> */
[----:B------:R1:W-:Y:S01]  /*52e0*/  ST.E.64 desc[UR36][R36.64], R2 ;  /* 0x0000000224007985 */ /* 0x0003e2000c101b24 */
[----:B------:R-:W-:Y:S05]  /*52f0*/  BRA `(.L_x_108) ;  /* 0x00000004000c7947 */ /* 0x000fea0003800000 */
.L_x_104:
[----:B------:R-:W-:Y:S01]  /*5300*/  MOV R0, 0x0 ;  /* 0x0000000000007802 */ /* 0x000fe20000000f00 */
[----:B------:R-:W-:Y:S02]  /*5310*/  IMAD.MOV.U32 R4, RZ, RZ, 0x8 ;  /* 0x00000008ff047424 */ /* 0x000fe400078e00ff */
[----:B------:R-:W-:Y:S01]  /*5320*/  IMAD.MOV.U32 R5, RZ, RZ, RZ ;  /* 0x000000ffff057224 */ /* 0x000fe200078e00ff */
[----:B------:R0:W1:Y:S06]  /*5330*/  LDC.64 R2, c[0x4][R0] ;  /* 0x0100000000027b82 */ /* 0x00006c0000000a00 */
[----:B------:R-:W-:-:S07]  /*5340*/  LEPC R20, `(.L_x_109) ;  /* 0x000000001014794e */ /* 0x000fce0000000000 */
[----:B01----:R-:W-:Y:S05]  /*5350*/  CALL.ABS.NOINC R2 ;  /* 0x0000000002007343 */ /* 0x003fea0003c00000 */
.L_x_109:
[----:B------:R-:W-:Y:S01]  /*5360*/  DSETP.NEU.AND P0, PT, |R38|, +INF , PT ;  /* 0x7ff000002600742a */ /* 0x000fe20003f0d200 */
[----:B------:R-:W-:Y:S01]  /*5370*/  BSSY.RECONVERGENT B2, `(.L_x_110) ;  /* 0x000001d000027945 */ /* 0x000fe20003800200 */
[----:B------:R-:W-:Y:S02]  /*5380*/  IMAD.MOV.U32 R36, RZ, RZ, R4 ;  /* 0x000000ffff247224 */ /* 0x000fe400078e0004 */
[----:B------:R-:W-:-:S10]  /*5390*/  IMAD.MOV.U32 R37, RZ, RZ, R5 ;  /* 0x000000ffff257224 */ /* 0x000fd400078e0005 */
        /* <DEDUP_REMOVED lines=24> */
.L_x_113:
[----:B------:R-:W-:Y:S05]  /*5520*/  BSYNC.RECONVERGENT B3 ;  /* 0x0000000000037941 */ /* 0x000fea0003800200 */
.L_x_112:
[----:B------:R-:W-:-:S07]  /*5530*/  VIADD R0, R0, 0x1 ;  /* 0x0000000100007836 */ /* 0x000fce0000000000 */
.L_x_111:
[----:B------:R-:W-:Y:S05]  /*5540*/  BSYNC.RECONVERGENT B2 ;  /* 0x0000000000027941 */ /* 0x000fea0003800200 */
.L_x_110:
        /* <DEDUP_REMOVED lines=10> */
[----:B------:R-:W-:-:S02]  /*55f0*/  MOV R38, 0x20fd8164 ;  /* 0x20fd816400267802 */ /* 0x000fc40000000f00 */
        /* <DEDUP_REMOVED lines=18> */
[----:B------:R0:W-:Y:S02]  /*5720*/  ST.E.64 desc[UR36][R36.64], R2 ;  /* 0x0000000224007985 */ /* 0x0001e4000c101b24 */
.L_x_108:
[----:B------:R-:W-:Y:S05]  /*5730*/  BSYNC.RECONVERGENT B8 ;  /* 0x0000000000087941 */ /* 0x000fea0003800200 */
.L_x_103:
[----:B------:R-:W-:-:S08]  /*5740*/  DMUL R4, R2, R2 ;  /* 0x0000000202047228 */ /* 0x000fd00000000000 */
[----:B01----:R-:W-:-:S07]  /*5750*/  DFMA R2, R2, R2, R4 ;  /* 0x000000020202722b */ /* 0x003fce0000000004 */
[----:B------:R0:W-:Y:S04]  /*5760*/  ST.E.64 desc[UR36][R36.64], R2 ;  /* 0x0000000224007985 */ /* 0x0001e8000c101b24 */
[----:B------:R-:W2:Y:S01]  /*5770*/  LD.E.64 R24, desc[UR36][R28.64] ;  /* 0x000000241c187980 */ /* 0x000ea2000c101b00 */
[----:B------:R-:W-:Y:S01]  /*5780*/  MOV R0, 0x0 ;  /* 0x0000000000007802 */ /* 0x000fe20000000f00 */
[----:B------:R-:W-:Y:S02]  /*5790*/  IMAD.MOV.U32 R4, RZ, RZ, 0x8 ;  /* 0x00000008ff047424 */ /* 0x000fe400078e00ff */
[----:B------:R-:W-:Y:S01]  /*57a0*/  IMAD.MOV.U32 R5, RZ, RZ, RZ ;  /* 0x000000ffff057224 */ /* 0x000fe200078e00ff */
[----:B------:R0:W1:Y:S02]  /*57b0*/  LDC.64 R6, c[0x4][R0] ;  /* 0x0100000000067b82 */ /* 0x0000640000000a00 */
[----:B012---:R-:W-:-:S11]  /*57c0*/  DMUL R24, R24, 0.5 ;  /* 0x3fe0000018187828 */ /* 0x007fd60000000000 */
[----:B------:R-:W-:-:S07]  /*57d0*/  LEPC R20, `(.L_x_114) ;  /* 0x000000001014794e */ /* 0x000fce0000000000 */
[----:B------:R-:W-:Y:S05]  /*57e0*/  CALL.ABS.NOINC R6 ;  /* 0x0000000006007343 */ /* 0x000fea0003c00000 */
.L_x_114:
        /* <DEDUP_REMOVED lines=23> */
[----:B------:R-:W-:Y:S01]  /*5960*/  IMAD.MOV.U32 R38, RZ, RZ, R24 ;  /* 0x000000ffff267224 */ /* 0x000fe200078e0018 */
[----:B------:R-:W-:Y:S01]  /*5970*/  MOV R12, 0x59a0 ;  /* 0x000059a0000c7802 */ /* 0x000fe20000000f00 */
[----:B------:R-:W-:-:S07]  /*5980*/  IMAD.MOV.U32 R39, RZ, RZ, R25 ;  /* 0x000000ffff277224 */ /* 0x000fce00078e0019 */
[----:B------:R-:W-:Y:S05]  /*5990*/  CALL.REL.NOINC `($_Z16compute_pointingPdS_PiS_S_S_iS_$__internal_trig_reduction_slowpathd) ;  /* 0x0000004000407944 */ /* 0x000fea0003c00000 */
[----:B------:R-:W-:Y:S02]  /*59a0*/  IMAD.MOV.U32 R2, RZ, RZ, R20 ;  /* 0x000000ffff027224 */ /* 0x000fe400078e0014 */
[----:B------:R-:W-:-:S07]  /*59b0*/  IMAD.MOV.U32 R3, RZ, RZ, R21 ;  /* 0x000000ffff037224 */ /* 0x000fce00078e0015 */
.L_x_116:
[----:B------:R-:W-:Y:S05]  /*59c0*/  BSYNC.RECONVERGENT B2 ;  /* 0x0000000000027941 */ /* 0x000fea0003800200 */
.L_x_115:
        /* <DEDUP_REMOVED lines=28> */
[----:B------:R-:W-:-:S06]  /*5b90*/  FSEL R3, R5, R3, !P0 ;  /* 0x0000000305037208 */ /* 0x000fcc0004000000 */
[----:B------:R-:W-:-:S08]  /*5ba0*/  DMUL R4, R2, R2 ;  /* 0x0000000202047228 */ /* 0x000fd00000000000 */
[----:B------:R-:W-:-:S07]  /*5bb0*/  DFMA R4, R2, R2, R4 ;  /* 0x000000020204722b */ /* 0x000fce0000000004 */
[----:B------:R0:W-:Y:S04]  /*5bc0*/  ST.E.64 desc[UR36][R28.64], R4 ;  /* 0x000000041c007985 */ /* 0x0001e8000c101b24 */
[----:B------:R-:W2:Y:S04]  /*5bd0*/  LD.E.64 R2, desc[UR36][R36.64] ;  /* 0x0000002424027980 */ /* 0x000ea8000c101b00 */
[----:B------:R-:W3:Y:S04]  /*5be0*/  LD.E.64 R10, desc[UR36][R16.64] ;  /* 0x00000024100a7980 */ /* 0x000ee8000c101b00 */
[----:B------:R-:W4:Y:S04]  /*5bf0*/  LD.E.64 R12, desc[UR36][R22.64] ;  /* 0x00000024160c7980 */ /* 0x000f28000c101b00 */
[----:B------:R-:W5:Y:S01]  /*5c00*/  LD.E.64 R14, desc[UR36][R26.64] ;  /* 0x000000241a0e7980 */ /* 0x000f62000c101b00 */
[----:B------:R-:W3:Y:S01]  /*5c10*/  I2F.F64 R8, R31 ;  /* 0x0000001f00087312 */ /* 0x000ee20000201c00 */
[----:B------:R-:W-:Y:S01]  /*5c20*/  BSSY.RECONVERGENT B0, `(.L_x_117) ;  /* 0x0000023000007945 */ /* 0x000fe20003800200 */
[----:B--2---:R-:W-:-:S02]  /*5c30*/  DADD R6, R4, R2 ;  /* 0x0000000004067229 */ /* 0x004fc40000000002 */
[----:B---3--:R-:W-:-:S06]  /*5c40*/  DMUL R8, R8, R10 ;  /* 0x0000000a08087228 */ /* 0x008fcc0000000000 */
[----:B------:R-:W-:Y:S02]  /*5c50*/  DFMA R6, R4, -R2, R6 ;  /* 0x800000020406722b */ /* 0x000fe40000000006 */
[----:B----4-:R-:W-:-:S08]  /*5c60*/  DMUL R8, R8, R12 ;  /* 0x0000000c08087228 */ /* 0x010fd00000000000 */
[----:B-----5:R-:W-:-:S08]  /*5c70*/  DFMA R6, R8, R14, R6 ;  /* 0x0000000e0806722b */ /* 0x020fd00000000006 */
[----:B------:R-:W-:-:S08]  /*5c80*/  DADD R2, -R6, 2 ;  /* 0x4000000006027429 */ /* 0x000fd00000000100 */
[----:B------:R-:W-:-:S08]  /*5c90*/  DMUL R2, R6, R2 ;  /* 0x0000000206027228 */ /* 0x000fd00000000000 */
[----:B------:R-:W-:-:S06]  /*5ca0*/  DSETP.GEU.AND P0, PT, R2, RZ, PT ;  /* 0x000000ff0200722a */ /* 0x000fcc0003f0e000 */
[----:B------:R-:W-:Y:S01]  /*5cb0*/  FSEL R15, R3, RZ, P0 ;  /* 0x000000ff030f7208 */ /* 0x000fe20000000000 */
[----:B------:R-:W-:Y:S01]  /*5cc0*/  IMAD.MOV.U32 R3, RZ, RZ, 0x3fd80000 ;  /* 0x3fd80000ff037424 */ /* 0x000fe200078e00ff */
[----:B------:R-:W-:Y:S01]  /*5cd0*/  FSEL R14, R2, RZ, P0 ;  /* 0x000000ff020e7208 */ /* 0x000fe20000000000 */
[----:B------:R-:W-:Y:S01]  /*5ce0*/  IMAD.MOV.U32 R2, RZ, RZ, 0x0 ;  /* 0x00000000ff027424 */ /* 0x000fe200078e00ff */
[----:B------:R-:W0:Y:S01]  /*5cf0*/  MUFU.RSQ64H R11, R15 ;  /* 0x0000000f000b7308 */ /* 0x000e220000001c00 */
[----:B------:R-:W-:-:S04]  /*5d00*/  IADD3 R10, PT, PT, R15, -0x3500000, RZ ;  /* 0xfcb000000f0a7810 */ /* 0x000fc80007ffe0ff */
[----:B------:R-:W-:Y:S02]  /*5d10*/  ISETP.GE.U32.AND P0, PT, R10, 0x7ca00000, PT ;  /* 0x7ca000000a00780c */ /* 0x000fe40003f06070 */
[----:B0-----:R-:W-:-:S08]  /*5d20*/  DMUL R4, R10, R10 ;  /* 0x0000000a0a047228 */ /* 0x001fd00000000000 */
[----:B------:R-:W-:-:S08]  /*5d30*/  DFMA R4, -R4, R14, 1 ;  /* 0x3ff000000404742b */ /* 0x000fd0000000010e */
        /* <DEDUP_REMOVED lines=10> */
[----:B------:R-:W-:Y:S01]  /*5de0*/  MOV R0, 0x5e30 ;  /* 0x00005e3000007802 */ /* 0x000fe20000000f00 */
[----:B------:R-:W-:Y:S02]  /*5df0*/  IMAD.MOV.U32 R5, RZ, RZ, R15 ;  /* 0x000000ffff057224 */ /* 0x000fe400078e000f */
[----:B------:R-:W-:Y:S02]  /*5e00*/  IMAD.MOV.U32 R14, RZ, RZ, R10 ;  /* 0x000000ffff0e7224 */ /* 0x000fe400078e000a */
[----:B------:R-:W-:-:S07]  /*5e10*/  IMAD.MOV.U32 R13, RZ, RZ, R3 ;  /* 0x000000ffff0d7224 */ /* 0x000fce00078e0003 */
[----:B------:R-:W-:Y:S05]  /*5e20*/  CALL.REL.NOINC `($__internal_1_$__cuda_sm20_dsqrt_rn_f64_mediumpath_v1) ;  /* 0x00000038007c7944 */ /* 0x000fea0003c00000 */
[----:B------:R-:W-:Y:S02]  /*5e30*/  IMAD.MOV.U32 R30, RZ, RZ, R6 ;  /* 0x000000ffff1e7224 */ /* 0x000fe400078e0006 */
[----:B------:R-:W-:-:S07]  /*5e40*/  IMAD.MOV.U32 R31, RZ, RZ, R7 ;  /* 0x000000ffff1f7224 */ /* 0x000fce00078e0007 */
.L_x_118:
[----:B------:R-:W-:Y:S05]  /*5e50*/  BSYNC.RECONVERGENT B0 ;  /* 0x0000000000007941 */ /* 0x000fea0003800200 */
.L_x_117:
[----:B------:R-:W-:-:S13]  /*5e60*/  ISETP.NE.AND P0, PT, R35, RZ, PT ;  /* 0x000000ff2300720c */ /* 0x000fda0003f05270 */
[----:B------:R-:W-:Y:S05]  /*5e70*/  @!P0 BRA `(.L_x_119) ;  /* 0x0000001000248947 */ /* 0x000fea0003800000 */
[----:B------:R-:W-:Y:S01]  /*5e80*/  MOV R0, 0x0 ;  /* 0x0000000000007802 */ /* 0x000fe20000000f00 */
[----:B------:R-:W-:Y:S02]  /*5e90*/  IMAD.MOV.U32 R4, RZ, RZ, 0x8 ;  /* 0x00000008ff047424 */ /* 0x000fe400078e00ff */
[----:B------:R-:W-:Y:S01]  /*5ea0*/  IMAD.MOV.U32 R5, RZ, RZ, RZ ;  /* 0x000000ffff057224 */ /* 0x000fe200078e00ff */
[----:B------:R0:W1:Y:S06]  /*5eb0*/  LDC.64 R2, c[0x4][R0] ;  /* 0x0100000000027b82 */ /* 0x00006c0000000a00 */
[----:B------:R-:W-:-:S07]  /*5ec0*/  LEPC R20, `(.L_x_120) ;  /* 0x000000001014794e */ /* 0x000fce0000000000 */
[----:B01----:R-:W-:Y:S05]  /*5ed0*/  CALL.ABS.NOINC R2 ;  /* 0x0000000002007343 */ /* 0x003fea0003c00000 */
.L_x_120:
[----:B------:R-:W-:Y:S01]  /*5ee0*/  FSETP.GEU.AND P0, PT, |R31|, 1.7687499523162841797, PT ;  /* 0x3fe266661f00780b */ /* 0x000fe20003f0e200 */
[----:B------:R-:W-:Y:S01]  /*5ef0*/  BSSY.RECONVERGENT B0, `(.L_x_121) ;  /* 0x0000074000007945 */ /* 0x000fe20003800200 */
[----:B------:R-:W-:Y:S02]  /*5f00*/  IMAD.MOV.U32 R24, RZ, RZ, R4 ;  /* 0x000000ffff187224 */ /* 0x000fe400078e0004 */
[----:B------:R-:W-:-:S09]  /*5f10*/  IMAD.MOV.U32 R25, RZ, RZ, R5 ;  /* 0x000000ffff197224 */ /* 0x000fd200078e0005 */
[----:B------:R-:W-:Y:S05]  /*5f20*/  @P0 BRA `(.L_x_122) ;  /* 0x0000000000a80947 */ /* 0x000fea0003800000 */
[----:B------:R-:W-:Y:S01]  /*5f30*/  DMUL R2, R30, R30 ;  /* 0x0000001e1e027228 */ /* 0x000fe20000000000 */
[----:B------:R-:W-:Y:S01]  /*5f40*/  MOV R4, 0x180754af ;  /* 0x180754af00047802 */ /* 0x000fe20000000f00 */
[----:B------:R-:W-:Y:S01]  /*5f50*/  IMAD.MOV.U32 R5, RZ, RZ, 0x3fb3823b ;  /* 0x3fb3823bff057424 */ /* 0x000fe200078e00ff */
[----:B------:R-:W-:Y:S01]  /*5f60*/  UMOV UR4, 0xdc1895e9 ;  /* 0xdc1895e900047882 */ /* 0x000fe20000000000 */
[----:B------:R-:W-:-:S04]  /*5f70*/  UMOV UR5, 0x3fb0066b ;  /* 0x3fb0066b00057882 */ /* 0x000fc80000000000 */
        /* <DEDUP_REMOVED lines=37> */
.L_x_122:
        /* <DEDUP_REMOVED lines=70> */
.L_x_123:
[----:B------:R-:W-:Y:S05]  /*6630*/  BSYNC.RECONVERGENT B0 ;  /* 0x0000000000007941 */ /* 0x000fea0003800200 */
.L_x_121:
[----:B------:R0:W-:Y:S04]  /*6640*/  ST.E.64 desc[UR36][R24.64], R30 ;  /* 0x0000001e18007985 */ /* 0x0001e8000c101b24 */
[----:B------:R-:W2:Y:S04]  /*6650*/  LD.E.64 R16, desc[UR36][R16.64] ;  /* 0x0000002410107980 */ /* 0x000ea8000c101b00 */
[----:B------:R-:W2:Y:S04]  /*6660*/  LD.E.64 R22, desc[UR36][R22.64] ;  /* 0x0000002416167980 */ /* 0x000ea8000c101b00 */
[----:B------:R-:W3:Y:S04]  /*6670*/  LD.E.64 R36, desc[UR36][R36.64] ;  /* 0x0000002424247980 */ /* 0x000ee8000c101b00 */
[----:B------:R-:W4:Y:S04]  /*6680*/  LD.E.64 R28, desc[UR36][R28.64] ;  /* 0x000000241c1c7980 */ /* 0x000f28000c101b00 */
[----:B------:R-:W5:Y:S01]  /*6690*/  LD.E.64 R26, desc[UR36][R26.64] ;  /* 0x000000241a1a7980 */ /* 0x000f62000c101b00 */
[----:B------:R-:W-:-:S04]  /*66a0*/  MOV R0, 0x0 ;  /* 0x0000000000007802 */ /* 0x000fc80000000f00 */
[----:B------:R0:W1:Y:S01]  /*66b0*/  LDC.64 R2, c[0x4][R0] ;  /* 0x0100000000027b82 */ /* 0x0000620000000a00 */
[----:B--2---:R-:W-:Y:S02]  /*66c0*/  DMUL R4, R16, R22 ;  /* 0x0000001610047228 */ /* 0x004fe40000000000 */
[----:B---3--:R-:W-:-:S08]  /*66d0*/  DADD R6, -R36, 1 ;  /* 0x3ff0000024067429 */ /* 0x008fd00000000100 */
[----:B------:R-:W-:Y:S02]  /*66e0*/  DMUL R6, R4, R6 ;  /* 0x0000000604067228 */ /* 0x000fe40000000000 */
[----:B----4-:R-:W-:-:S08]  /*66f0*/  DADD R4, -R28, 1 ;  /* 0x3ff000001c047429 */ /* 0x010fd00000000100 */
[----:B-----5:R-:W-:Y:S01]  /*6700*/  DFMA R16, R4, R26, R6 ;  /* 0x0000001a0410722b */ /* 0x020fe20000000006 */
[----:B------:R-:W-:Y:S02]  /*6710*/  IMAD.MOV.U32 R4, RZ, RZ, 0x8 ;  /* 0x00000008ff047424 */ /* 0x000fe400078e00ff */
[----:B01----:R-:W-:-:S08]  /*6720*/  IMAD.MOV.U32 R5, RZ, RZ, RZ ;  /* 0x000000ffff057224 */ /* 0x003fd000078e00ff */
[----:B------:R-:W-:-:S07]  /*6730*/  LEPC R20, `(.L_x_124) ;  /* 0x000000001014794e */ /* 0x000fce0000000000 */
[----:B------:R-:W-:Y:S05]  /*6740*/  CALL.ABS.NOINC R2 ;  /* 0x0000000002007343 */ /* 0x000fea0003c00000 */
.L_x_124:
[----:B------:R-:W-:Y:S01]  /*6750*/  DADD R8, -RZ, |R8| ;  /* 0x00000000ff087229 */ /* 0x000fe20000000508 */
[----:B------:R-:W-:Y:S01]  /*6760*/  IMAD.MOV.U32 R2, RZ, RZ, 0x1 ;  /* 0x00000001ff027424 */ /* 0x000fe200078e00ff */
[--C-:B------:R-:W-:Y:S01]  /*6770*/  DADD R10, -RZ, |R16|.reuse ;  /* 0x00000000ff0a7229 */ /* 0x100fe20000000510 */
[----:B------:R-:W-:Y:S01]  /*6780*/  BSSY.RECONVERGENT B1, `(.L_x_125) ;  /* 0x000001c000017945 */ /* 0x000fe20003800200 */
[----:B------:R-:W-:Y:S01]  /*6790*/  DSETP.GT.AND P1, PT, |R16|, |R16|, PT ;  /* 0x400000101000722a */ /* 0x000fe20003f24200 */
[----:B------:R-:W-:Y:S01]  /*67a0*/  IMAD.MOV.U32 R26, RZ, RZ, R4 ;  /* 0x000000ffff1a7224 */ /* 0x000fe200078e0004 */
[----:B------:R-:W-:-:S06]  /*67b0*/  MOV R27, R5 ;  /* 0x00000005001b7202 */ /* 0x000fcc0000000f00 */
[----:B------:R-:W-:Y:S02]  /*67c0*/  FSEL R15, R9, R11, P1 ;  /* 0x0000000b090f7208 */ /* 0x000fe40000800000 */
[----:B------:R-:W-:Y:S02]  /*67d0*/  FSEL R14, R8, R10, P1 ;  /* 0x0000000a080e7208 */ /* 0x000fe40000800000 */
[----:B------:R-:W0:Y:S01]  /*67e0*/  MUFU.RCP64H R3, R15 ;  /* 0x0000000f00037308 */ /* 0x000e220000001800 */
[----:B------:R-:W-:Y:S02]  /*67f0*/  FSEL R10, R10, R8, P1 ;  /* 0x000000080a0a7208 */ /* 0x000fe40000800000 */
[----:B------:R-:W-:-:S04]  /*6800*/  FSEL R11, R11, R9, P1 ;  /* 0x000000090b0b7208 */ /* 0x000fc80000800000 */
[----:B------:R-:W-:Y:S01]  /*6810*/  FSETP.GEU.AND P2, PT, |R11|, 6.5827683646048100446e-37, PT ;  /* 0x036000000b00780b */ /* 0x000fe20003f4e200 */
        /* <DEDUP_REMOVED lines=13> */
[----:B------:R-:W-:Y:S02]  /*68f0*/  IMAD.MOV.U32 R3, RZ, RZ, R11 ;  /* 0x000000ffff037224 */ /* 0x000fe400078e000b */
[----:B------:R-:W-:Y:S02]  /*6900*/  IMAD.MOV.U32 R12, RZ, RZ, R14 ;  /* 0x000000ffff0c7224 */ /* 0x000fe400078e000e */
[----:B------:R-:W-:-:S07]  /*6910*/  IMAD.MOV.U32 R13, RZ, RZ, R15 ;  /* 0x000000ffff0d7224 */ /* 0x000fce00078e000f */
[----:B------:R-:W-:Y:S05]  /*6920*/  CALL.REL.NOINC `($__internal_0_$__cuda_sm20_div_rn_f64_full) ;  /* 0x00000028002c7944 */ /* 0x000fea0003c00000 */
[----:B------:R-:W-:-:S07]  /*6930*/  IMAD.MOV.U32 R2, RZ, RZ, R4 ;  /* 0x000000ffff027224 */ /* 0x000fce00078e0004 */
.L_x_126:
[----:B------:R-:W-:Y:S05]  /*6940*/  BSYNC.RECONVERGENT B1 ;  /* 0x0000000000017941 */ /* 0x000fea0003800200 */
.L_x_125:
[----:B------:R-:W-:Y:S01]  /*6950*/  DMUL R4, R2, R2 ;  /* 0x0000000202047228 */ /* 0x000fe20000000000 */
[----:B------:R-:W-:Y:S01]  /*6960*/  IMAD.MOV.U32 R6, RZ, RZ, -0x2449a4b7 ;  /* 0xdbb65b49ff067424 */ /* 0x000fe200078e00ff */
[----:B------:R-:W-:Y:S01]  /*6970*/  UMOV UR4, 0x2a25ff7e ;  /* 0x2a25ff7e00047882 */ /* 0x000fe20000000000 */
[----:B------:R-:W-:Y:S01]  /*6980*/  IMAD.MOV.U32 R7, RZ, RZ, 0x3f2d3b63 ;  /* 0x3f2d3b63ff077424 */ /* 0x000fe200078e00ff */
[----:B------:R-:W-:Y:S01]  /*6990*/  UMOV UR5, 0x3ef53e1d ;  /* 0x3ef53e1d00057882 */ /* 0x000fe20000000000 */
[----:B------:R-:W-:Y:S01]  /*69a0*/  ISETP.GE.AND P2, PT, R17, RZ, PT ;  /* 0x000000ff1100720c */ /* 0x000fe20003f46270 */
[----:B------:R-:W-:Y:S01]  /*69b0*/  DSETP.NEU.AND P3, PT, R14, RZ, PT ;  /* 0x000000ff0e00722a */ /* 0x000fe20003f6d000 */
[----:B------:R-:W-:Y:S02]  /*69c0*/  @P1 IMAD.MOV.U32 R8, RZ, RZ, 0x54442d18 ;  /* 0x54442d18ff081424 */ /* 0x000fe400078e00ff */
[----:B------:R-:W-:Y:S01]  /*69d0*/  DFMA R6, R4, -UR4, R6 ;  /* 0x8000000404067c2b */ /* 0x000fe20008000006 */
[----:B------:R-:W-:Y:S01]  /*69e0*/  UMOV UR4, 0x8dde082e ;  /* 0x8dde082e00047882 */ /* 0x000fe20000000000 */
[----:B------:R-:W-:Y:S01]  /*69f0*/  UMOV UR5, 0x3f531278 ;  /* 0x3f53127800057882 */ /* 0x000fe20000000000 */
[----:B------:R-:W-:Y:S01]  /*6a00*/  @P1 PLOP3.LUT P0, PT, P2, PT, PT, 0x80, 0x8 ;  /* 0x000000000008181c */ /* 0x000fe2000170f070 */
[----:B------:R-:W-:-:S04]  /*6a10*/  @P1 IMAD.MOV.U32 R9, RZ, RZ, 0x3ff921fb ;  /* 0x3ff921fbff091424 */ /* 0x000fc800078e00ff */
[----:B------:R-:W-:Y:S01]  /*6a20*/  DFMA R6, R4, R6, -UR4 ;  /* 0x8000000404067e2b */ /* 0x000fe20008000006 */
[----:B------:R-:W-:Y:S01]  /*6a30*/  UMOV UR4, 0xc8249315 ;  /* 0xc824931500047882 */ /* 0x000fe20000000000 */
[----:B------:R-:W-:Y:S01]  /*6a40*/  UMOV UR5, 0x3f6f9690 ;  /* 0x3f6f969000057882 */ /* 0x000fe20000000000 */
[----:B------:R-:W-:-:S05]  /*6a50*/  @P3 IMAD.MOV.U32 R11, RZ, RZ, 0x4002d97c ;  /* 0x4002d97cff0b3424 */ /* 0x000fca00078e00ff */
        /* <DEDUP_REMOVED lines=45> */
[----:B------:R-:W-:-:S08]  /*6d30*/  DFMA R6, R4, R6, -UR4 ;  /* 0x8000000404067e2b */ /* 0x000fd00008000006 */
[----:B------:R-:W-:Y:S01]  /*6d40*/  DMUL R6, R4, R6 ;  /* 0x0000000604067228 */ /* 0x000fe20000000000 */
[----:B------:R-:W-:Y:S02]  /*6d50*/  @!P1 IMAD.MOV.U32 R4, RZ, RZ, 0x54442d18 ;  /* 0x54442d18ff049424 */ /* 0x000fe400078e00ff */
[----:B------:R-:W-:-:S05]  /*6d60*/  @!P1 IMAD.MOV.U32 R5, RZ, RZ, 0x400921fb ;  /* 0x400921fbff059424 */ /* 0x000fca00078e00ff */
[----:B------:R-:W-:-:S08]  /*6d70*/  DFMA R6, R6, R2, R2 ;  /* 0x000000020606722b */ /* 0x000fd00000000002 */
[----:B------:R-:W-:Y:S02]  /*6d80*/  @P1 DADD R2, -RZ, -R6 ;  /* 0x00000000ff021229 */ /* 0x000fe40000000906 */
[----:B------:R-:W-:-:S08]  /*6d90*/  @!P1 DADD R4, -R6, R4 ;  /* 0x0000000006049229 */ /* 0x000fd00000000104 */
[----:B------:R-:W-:Y:S02]  /*6da0*/  @P1 FSEL R2, R6, R2, !P0 ;  /* 0x0000000206021208 */ /* 0x000fe40004000000 */
[----:B------:R-:W-:Y:S02]  /*6db0*/  @P1 FSEL R3, R7, R3, !P0 ;  /* 0x0000000307031208 */ /* 0x000fe40004000000 */
[----:B------:R-:W-:-:S04]  /*6dc0*/  @!P1 PLOP3.LUT P0, PT, P2, PT, PT, 0x80, 0x8 ;  /* 0x000000000008981c */ /* 0x000fc8000170f070 */
[----:B------:R-:W-:Y:S01]  /*6dd0*/  @P1 DADD R2, R2, R8 ;  /* 0x0000000002021229 */ /* 0x000fe20000000008 */
[----:B------:R-:W-:Y:S01]  /*6de0*/  @P3 FSEL R11, R11, 1.8213495016098022461, !P0 ;  /* 0x3fe921fb0b0b3808 */ /* 0x000fe20004000000 */
[----:B------:R-:W-:-:S04]  /*6df0*/  @P3 IMAD.MOV.U32 R9, RZ, RZ, 0x7f3321d2 ;  /* 0x7f3321d2ff093424 */ /* 0x000fc800078e00ff */
[----:B------:R-:W-:Y:S02]  /*6e00*/  @!P1 FSEL R2, R4, R6, !P0 ;  /* 0x0000000604029208 */ /* 0x000fe40004000000 */
[----:B------:R-:W-:Y:S01]  /*6e10*/  @!P1 FSEL R3, R5, R7, !P0 ;  /* 0x0000000705039208 */ /* 0x000fe20004000000 */
[C-C-:B------:R-:W-:Y:S01]  /*6e20*/  @P3 DSETP.NEU.AND P1, PT, |R16|.reuse, |R16|.reuse, PT ;  /* 0x400000101000322a */ /* 0x140fe20003f2d200 */
[----:B------:R-:W-:Y:S01]  /*6e30*/  @P3 FSEL R9, R9, 3.37028055040000000000e+12, !P0 ;  /* 0x54442d1809093808 */ /* 0x000fe20004000000 */
[----:B------:R-:W-:Y:S01]  /*6e40*/  DADD R6, |R16|, |R16| ;  /* 0x0000000010067229 */ /* 0x000fe20000000610 */
[----:B------:R-:W-:Y:S02]  /*6e50*/  @!P3 FSEL R5, RZ, 2.1426990032196044922, P0 ;  /* 0x400921fbff05b808 */ /* 0x000fe40000000000 */
[----:B------:R-:W-:Y:S02]  /*6e60*/  @!P3 FSEL R4, RZ, 3.37028055040000000000e+12, P0 ;  /* 0x54442d18ff04b808 */ /* 0x000fe40000000000 */
[----:B------:R-:W-:-:S02]  /*6e70*/  @P3 FSEL R3, R11, R3, !P1 ;  /* 0x000000030b033208 */ /* 0x000fc40004800000 */
[----:B------:R-:W-:Y:S01]  /*6e80*/  @P3 FSEL R2, R9, R2, !P1 ;  /* 0x0000000209023208 */ /* 0x000fe20004800000 */
[----:B------:R-:W-:Y:S02]  /*6e90*/  DSETP.NAN.AND P0, PT, R6, R6, PT ;  /* 0x000000060600722a */ /* 0x000fe40003f08000 */
[----:B------:R-:W-:Y:S01]  /*6ea0*/  @P3 IMAD.MOV.U32 R5, RZ, RZ, R3 ;  /* 0x000000ffff053224 */ /* 0x000fe200078e0003 */
[----:B------:R-:W-:-:S04]  /*6eb0*/  @P3 MOV R4, R2 ;  /* 0x0000000200043202 */ /* 0x000fc80000000f00 */
[----:B------:R-:W-:Y:S02]  /*6ec0*/  LOP3.LUT R3, R5, 0x80000000, R0, 0xb8, !PT ;  /* 0x8000000005037812 */ /* 0x000fe400078eb800 */
[----:B------:R-:W-:Y:S02]  /*6ed0*/  FSEL R4, R6, R4, P0 ;  /* 0x0000000406047208 */ /* 0x000fe40000000000 */
[----:B------:R-:W-:-:S05]  /*6ee0*/  FSEL R5, R7, R3, P0 ;  /* 0x0000000307057208 */ /* 0x000fca0000000000 */
[----:B------:R1:W-:Y:S01]  /*6ef0*/  ST.E.64 desc[UR36][R26.64], R4 ;  /* 0x000000041a007985 */ /* 0x0003e2000c101b24 */
[----:B------:R-:W-:Y:S05]  /*6f00*/  BRA `(.L_x_99) ;  /* 0x00000010002c7947 */ /* 0x000fea0003800000 */
.L_x_119:
[----:B------:R-:W-:Y:S01]  /*6f10*/  MOV R0, 0x0 ;  /* 0x0000000000007802 */ /* 0x000fe20000000f00 */
[----:B------:R-:W-:Y:S02]  /*6f20*/  IMAD.MOV.U32 R4, RZ, RZ, 0x8 ;  /* 0x00000008ff047424 */ /* 0x000fe400078e00ff */
[----:B------:R-:W-:Y:S01]  /*6f30*/  IMAD.MOV.U32 R5, RZ, RZ, RZ ;  /* 0x000000ffff057224 */ /* 0x000fe200078e00ff */
[----:B------:R0:W1:Y:S06]  /*6f40*/  LDC.64 R2, c[0x4][R0] ;  /* 0x0100000000027b82 */ /* 0x00006c0000000a00 */
[----:B------:R-:W-:-:S07]  /*6f50*/  LEPC R20, `(.L_x_127) ;  /* 0x000000001014794e */ /* 0x000fce0000000000 */
[----:B01----:R-:W-:Y:S05]  /*6f60*/  CALL.ABS.NOINC R2 ;  /* 0x0000000002007343 */ /* 0x003fea0003c00000 */
.L_x_127:
[----:B------:R-:W-:Y:S01]  /*6f70*/  FSETP.GEU.AND P0, PT, |R31|, 1.7687499523162841797, PT ;  /* 0x3fe266661f00780b */ /* 0x000fe20003f0e200 */
[----:B------:R-:W-:Y:S01]  /*6f80*/  BSSY.RECONVERGENT B0, `(.L_x_128) ;  /* 0x0000074000007945 */ /* 0x000fe20003800200 */
[----:B------:R-:W-:Y:S02]  /*6f90*/  IMAD.MOV.U32 R24, RZ, RZ, R4 ;  /* 0x000000ffff187224 */ /* 0x000fe400078e0004 */
[----:B------:R-:W-:-:S09]  /*6fa0*/  IMAD.MOV.U32 R25, RZ, RZ, R5 ;  /* 0x000000ffff197224 */ /* 0x000fd200078e0005 */
        /* <DEDUP_REMOVED lines=43> */
.L_x_129:
        /* <DEDUP_REMOVED lines=34> */
[----:B------:R-:W-:-:S03]  /*7480*/  MOV R6, RZ ;  /* 0x000000ff00067202 */ /* 0x000fc60000000f00 */
        /* <DEDUP_REMOVED lines=35> */
.L_x_130:
[----:B------:R-:W-:Y:S05]  /*76c0*/  BSYNC.RECONVERGENT B0 ;  /* 0x0000000000007941 */ /* 0x000fea0003800200 */
.L_x_128:
[----:B------:R-:W-:Y:S01]  /*76d0*/  UMOV UR4, 0x54442eea ;  /* 0x54442eea00047882 */ /* 0x000fe20000000000 */
[----:B------:R-:W-:Y:S02]  /*76e0*/  UMOV UR5, 0x400921fb ;  /* 0x400921fb00057882 */ /* 0x000fe40000000000 */
[----:B------:R-:W-:-:S07]  /*76f0*/  DADD R30, -R30, UR4 ;  /* 0x000000041e1e7e29 */ /* 0x000fce0008000100 */
        /* <DEDUP_REMOVED lines=9> */
[----:B---3--:R-:W-:-:S08]  /*7790*/  DADD R6, R36, -1 ;  /* 0xbff0000024067429 */ /* 0x008fd00000000000 */
[----:B------:R-:W-:Y:S02]  /*77a0*/  DMUL R6, R4, R6 ;  /* 0x0000000604067228 */ /* 0x000fe40000000000 */
[----:B----4-:R-:W-:-:S08]  /*77b0*/  DADD R4, -R28, 1 ;  /* 0x3ff000001c047429 */ /* 0x010fd00000000100 */
[----:B-----5:R-:W-:Y:S01]  /*77c0*/  DFMA R16, R4, R26, R6 ;  /* 0x0000001a0410722b */ /* 0x020fe20000000006 */
[----:B------:R-:W-:Y:S02]  /*77d0*/  IMAD.MOV.U32 R4, RZ, RZ, 0x8 ;  /* 0x00000008ff047424 */ /* 0x000fe400078e00ff */
[----:B01----:R-:W-:-:S08]  /*77e0*/  IMAD.MOV.U32 R5, RZ, RZ, RZ ;  /* 0x000000ffff057224 */ /* 0x003fd000078e00ff */
[----:B------:R-:W-:-:S07]  /*77f0*/  LEPC R20, `(.L_x_131) ;  /* 0x000000001014794e */ /* 0x000fce0000000000 */
[----:B------:R-:W-:Y:S05]  /*7800*/  CALL.ABS.NOINC R2 ;  /* 0x0000000002007343 */ /* 0x000fea0003c00000 */
.L_x_131:
[----:B------:R-:W-:Y:S01]  /*7810*/  DADD R8, -RZ, |R8| ;  /* 0x00000000ff087229 */ /* 0x000fe20000000508 */
[----:B------:R-:W-:Y:S01]  /*7820*/  IMAD.MOV.U32 R2, RZ, RZ, 0x1 ;  /* 0x00000001ff027424 */ /* 0x000fe200078e00ff */
[--C-:B------:R-:W-:Y:S01]  /*7830*/  DADD R10, -RZ, |R16|.reuse ;  /* 0x00000000ff0a7229 */ /* 0x100fe20000000510 */
[----:B------:R-:W-:Y:S01]  /*7840*/  BSSY.RECONVERGENT B1, `(.L_x_132) ;  /* 0x000001c000017945 */ /* 0x000fe20003800200 */
[----:B------:R-:W-:Y:S01]  /*7850*/  DSETP.GT.AND P1, PT, |R16|, |R16|, PT ;  /* 0x400000101000722a */ /* 0x000fe20003f24200 */
[----:B------:R-:W-:Y:S02]  /*7860*/  IMAD.MOV.U32 R26, RZ, RZ, R4 ;  /* 0x000000ffff1a7224 */ /* 0x000fe400078e0004 */
[----:B------:R-:W-:-:S05]  /*7870*/  IMAD.MOV.U32 R27, RZ, RZ, R5 ;  /* 0x000000ffff1b7224 */ /* 0x000fca00078e0005 */
        /* <DEDUP_REMOVED lines=24> */
.L_x_133:
[----:B------:R-:W-:Y:S05]  /*7a00*/  BSYNC.RECONVERGENT B1 ;  /* 0x0000000000017941 */ /* 0x000fea0003800200 */
.L_x_132:
        /* <DEDUP_REMOVED lines=64> */
[----:B------:R-:W-:Y:S01]  /*7e10*/  @!P1 MOV R4, 0x54442d18 ;  /* 0x54442d1800049802 */ /* 0x000fe20000000f00 */
[----:B------:R-:W-:-:S06]  /*7e20*/  @!P1 IMAD.MOV.U32 R5, RZ, RZ, 0x400921fb ;  /* 0x400921fbff059424 */ /* 0x000fcc00078e00ff */
        /* <DEDUP_REMOVED lines=19> */
[----:B------:R-:W-:Y:S02]  /*7f60*/  @P3 IMAD.MOV.U32 R5, RZ, RZ, R3 ;  /* 0x000000ffff053224 */ /* 0x000fe400078e0003 */
[----:B------:R-:W-:-:S03]  /*7f70*/  @P3 IMAD.MOV.U32 R4, RZ, RZ, R2 ;  /* 0x000000ffff043224 */ /* 0x000fc600078e0002 */
[----:B------:R-:W-:Y:S02]  /*7f80*/  LOP3.LUT R3, R5, 0x80000000, R0, 0xb8, !PT ;  /* 0x8000000005037812 */ /* 0x000fe400078eb800 */
[----:B------:R-:W-:Y:S02]  /*7f90*/  FSEL R4, R6, R4, P0 ;  /* 0x0000000406047208 */ /* 0x000fe40000000000 */
[----:B------:R-:W-:-:S05]  /*7fa0*/  FSEL R5, R7, R3, P0 ;  /* 0x0000000307057208 */ /* 0x000fca0000000000 */
[----:B------:R0:W-:Y:S02]  /*7fb0*/  ST.E.64 desc[UR36][R26.64], R4 ;  /* 0x000000041a007985 */ /* 0x0001e4000c101b24 */
.L_x_99:
[----:B------:R-:W-:Y:S05]  /*7fc0*/  BSYNC.RECONVERGENT B7 ;  /* 0x0000000000077941 */ /* 0x000fea0003800200 */
.L_x_69:
[----:B------:R-:W-:Y:S01]  /*7fd0*/  MOV R0, 0x0 ;  /* 0x0000000000007802 */ /* 0x000fe20000000f00 */
[----:B012---:R-:W-:Y:S02]  /*7fe0*/  IMAD.MOV.U32 R4, RZ, RZ, 0x10 ;  /* 0x00000010ff047424 */ /* 0x007fe400078e00ff */
[----:B------:R-:W-:Y:S01]  /*7ff0*/  IMAD.MOV.U32 R5, RZ, RZ, RZ ;  /* 0x000000ffff057224 */ /* 0x000fe200078e00ff */
[----:B---3--:R0:W1:Y:S06]  /*8000*/  LDC.64 R2, c[0x4][R0] ;  /* 0x0100000000027b82 */ /* 0x00806c0000000a00 */
[----:B------:R-:W-:-:S07]  /*8010*/  LEPC R20, `(.L_x_134) ;  /* 0x000000001014794e */ /* 0x000fce0000000000 */
[----:B01----:R-:W-:Y:S05]  /*8020*/  CALL.ABS.NOINC R2 ;  /* 0x0000000002007343 */ /* 0x003fea0003c00000 */
.L_x_134:
[----:B------:R-:W2:Y:S01]  /*8030*/  LD.E.64 R2, desc[UR36][R24.64] ;  /* 0x0000002418027980 */ /* 0x000ea2000c101b00 */
[----:B------:R-:W-:Y:S02]  /*8040*/  IMAD.MOV.U32 R16, RZ, RZ, R4 ;  /* 0x000000ffff107224 */ /* 0x000fe400078e0004 */
[----:B------:R-:W-:-:S05]  /*8050*/  IMAD.MOV.U32 R17, RZ, RZ, R5 ;  /* 0x000000ffff117224 */ /* 0x000fca00078e0005 */
[----:B--2---:R0:W-:Y:S04]  /*8060*/  ST.E.64 desc[UR36][R16.64], R2 ;  /* 0x0000000210007985 */ /* 0x0041e8000c101b24 */
[----:B------:R-:W2:Y:S04]  /*8070*/  LD.E.64 R4, desc[UR36][R18.64] ;  /* 0x0000002412047980 */ /* 0x000ea8000c101b00 */
[----:B------:R-:W2:Y:S01]  /*8080*/  LD.E.64 R26, desc[UR36][R26.64] ;  /* 0x000000241a1a7980 */ /* 0x000ea2000c101b00 */
[----:B------:R-:W-:Y:S01]  /*8090*/  BSSY.RECONVERGENT B0, `(.L_x_135) ;  /* 0x0000073000007945 */ /* 0x000fe20003800200 */
[----:B--2---:R-:W-:-:S10]  /*80a0*/  DADD R4, R4, R26 ;  /* 0x0000000004047229 */ /* 0x004fd4000000001a */
[----:B------:R-:W-:Y:S01]  /*80b0*/  LOP3.LUT R7, R5, 0x7fffffff, RZ, 0xc0, !PT ;  /* 0x7fffffff05077812 */ /* 0x000fe200078ec0ff */
[----:B------:R-:W-:-:S03]  /*80c0*/  IMAD.MOV.U32 R6, RZ, RZ, R4 ;  /* 0x000000ffff067224 */ /* 0x000fc600078e0004 */
[----:B------:R-:W-:-:S04]  /*80d0*/  VIMNMX.U32 R0, PT, PT, R7, 0x401921fb, !PT ;  /* 0x401921fb07007848 */ /* 0x000fc80007fe0000 */
[----:B------:R-:W-:-:S13]  /*80e0*/  ISETP.GE.U32.AND P0, PT, R0, 0x7ff00000, PT ;  /* 0x7ff000000000780c */ /* 0x000fda0003f06070 */
[----:B0-----:R-:W-:Y:S05]  /*80f0*/  @!P0 BRA `(.L_x_136) ;  /* 0x0000000000208947 */ /* 0x001fea0003800000 */
[----:B------:R-:W-:-:S14]  /*8100*/  DSETP.NAN.AND P0, PT, R6, R6, PT ;  /* 0x000000060600722a */ /* 0x000fdc0003f08000 */
[----:B------:R-:W-:Y:S01]  /*8110*/  @P0 IMAD.MOV.U32 R2, RZ, RZ, 0x54442eea ;  /* 0x54442eeaff020424 */ /* 0x000fe200078e00ff */
[----:B------:R-:W-:Y:S01]  /*8120*/  @P0 MOV R3, 0x401921fb ;  /* 0x401921fb00030802 */ /* 0x000fe20000000f00 */
[----:B------:R-:W-:-:S05]  /*8130*/  @!P0 DSETP.NEU.AND P1, PT, R6, +INF , PT ;  /* 0x7ff000000600842a */ /* 0x000fca0003f2d000 */
[----:B------:R-:W-:-:S06]  /*8140*/  @P0 DADD R2, R4, R2 ;  /* 0x0000000004020229 */ /* 0x000fcc0000000002 */
[----:B------:R-:W-:Y:S02]  /*8150*/  @!P0 FSEL R2, R4, RZ, P1 ;  /* 0x000000ff04028208 */ /* 0x000fe40000800000 */
[----:B------:R-:W-:Y:S01]  /*8160*/  @!P0 FSEL R3, R5, -QNAN , P1 ;  /* 0xfff8000005038808 */ /* 0x000fe20000800000 */
[----:B------:R-:W-:Y:S06]  /*8170*/  BRA `(.L_x_137) ;  /* 0x0000000400907947 */ /* 0x000fec0003800000 */
.L_x_136:
        /* <DEDUP_REMOVED lines=12> */
[----:B------:R-:W-:-:S03]  /*8240*/  LOP3.LUT R8, R7, 0xfffff, RZ, 0xc0, !PT ;  /* 0x000fffff07087812 */ /* 0x000fc600078ec0ff */
[----:B------:R-:W-:Y:S01]  /*8250*/  @!P0 VIADD R3, R0, 0xffffffca ;  /* 0xffffffca00038836 */ /* 0x000fe20000000000 */
[----:B------:R-:W-:-:S03]  /*8260*/  LOP3.LUT R8, R8, 0x100000, RZ, 0xfc, !PT ;  /* 0x0010000008087812 */ /* 0x000fc600078efcff */
[----:B------:R-:W-:-:S04]  /*8270*/  VIADD R10, R3, 0xfffffbff ;  /* 0xfffffbff030a7836 */ /* 0x000fc80000000000 */
[----:B------:R-:W-:Y:S01]  /*8280*/  IMAD.MOV.U32 R0, RZ, RZ, R10 ;  /* 0x000000ffff007224 */ /* 0x000fe200078e000a */
[----:B------:R-:W-:-:S04]  /*8290*/  VIMNMX R11, PT, PT, RZ, R10, PT ;  /* 0x0000000aff0b7248 */ /* 0x000fc80003fe0100 */
[----:B------:R-:W-:-:S05]  /*82a0*/  IADD3 R3, PT, PT, R3, -0x401, -R11 ;  /* 0xfffffbff03037810 */ /* 0x000fca0007ffe80b */
[----:B------:R-:W-:-:S05]  /*82b0*/  VIADD R3, R3, 0x1 ;  /* 0x0000000103037836 */ /* 0x000fca0000000000 */
[----:B------:R-:W-:-:S13]  /*82c0*/  LOP3.LUT P0, R3, R3, 0x3, RZ, 0xc0, !PT ;  /* 0x0000000303037812 */ /* 0x000fda000780c0ff */
[----:B------:R-:W-:Y:S05]  /*82d0*/  @!P0 BRA `(.L_x_139) ;  /* 0x00000000003c8947 */ /* 0x000fea0003800000 */
[----:B------:R-:W-:Y:S01]  /*82e0*/  BSSY.RECONVERGENT B2, `(.L_x_139) ;  /* 0x000000e000027945 */ /* 0x000fe20003800200 */
[----:B------:R-:W-:Y:S02]  /*82f0*/  IMAD.MOV R2, RZ, RZ, -R3 ;  /* 0x000000ffff027224 */ /* 0x000fe400078e0a03 */
[----:B------:R-:W-:-:S07]  /*8300*/  IMAD.MOV.U32 R0, RZ, RZ, R10 ;  /* 0x000000ffff007224 */ /* 0x000fce00078e000a */
.L_x_140:
[----:B------:R-:W-:Y:S01]  /*8310*/  VIADD R2, R2, 0x1 ;  /* 0x0000000102027836 */ /* 0x000fe20000000000 */
[----:B------:R-:W-:Y:S01]  /*8320*/  IADD3 R6, P0, PT, R9, -0x54442eea, RZ ;  /* 0xabbbd11609067810 */ /* 0x000fe20007f1e0ff */
[----:B------:R-:W-:-:S03]  /*8330*/  VIADD R0, R0, 0xffffffff ;  /* 0xffffffff00007836 */ /* 0x000fc60000000000 */
[----:B------:R-:W-:Y:S02]  /*8340*/  ISETP.NE.AND P1, PT, R2, RZ, PT ;  /* 0x000000ff0200720c */ /* 0x000fe40003f25270 */
        /* <DEDUP_REMOVED lines=8> */
.L_x_139:
[----:B------:R-:W-:Y:S05]  /*83d0*/  BSYNC.RECONVERGENT B1 ;  /* 0x0000000000017941 */ /* 0x000fea0003800200 */
.L_x_138:
[----:B------:R-:W-:Y:S01]  /*83e0*/  IMAD.IADD R2, R10, 0x1, -R11 ;  /* 0x000000010a027824 */ /* 0x000fe200078e0a0b */
[----:B------:R-:W-:Y:S04]  /*83f0*/  BSSY.RECONVERGENT B1, `(.L_x_141) ;  /* 0x0000025000017945 */ /* 0x000fe80003800200 */
[----:B------:R-:W-:-:S13]  /*8400*/  ISETP.GE.U32.AND P0, PT, R2, 0x3, PT ;  /* 0x000000030200780c */ /* 0x000fda0003f06070 */
[----:B------:R-:W-:Y:S05]  /*8410*/  @!P0 BRA `(.L_x_142) ;  /* 0x0000000000888947 */ /* 0x000fea0003800000 */
[----:B------:R-:W-:Y:S01]  /*8420*/  BSSY.RECONVERGENT B2, `(.L_x_143) ;  /* 0x0000020000027945 */ /* 0x000fe20003800200 */
.L_x_144:
[----:B------:R-:W-:Y:S02]  /*8430*/  IADD3 R2, P0, PT, R9, -0x54442eea, RZ ;  /* 0xabbbd11609027810 */ /* 0x000fe40007f1e0ff */
[C---:B------:R-:W-:Y:S01]  /*8440*/  ISETP.GT.AND P1, PT, R0.reuse, 0x3, PT ;  /* 0x000000030000780c */ /* 0x040fe20003f24270 */
[----:B------:R-:W-:Y:S01]  /*8450*/  VIADD R0, R0, 0xfffffffc ;  /* 0xfffffffc00007836 */ /* 0x000fe20000000000 */
[----:B------:R-:W-:-:S04]  /*8460*/  IADD3.X R3, PT, PT, R8, -0x1921fc, RZ, P0, !PT ;  /* 0xffe6de0408037810 */ /* 0x000fc800007fe4ff */
[----:B------:R-:W-:-:S04]  /*8470*/  ISETP.GE.AND P0, PT, R3, RZ, PT ;  /* 0x000000ff0300720c */ /* 0x000fc80003f06270 */
[----:B------:R-:W-:Y:S02]  /*8480*/  SEL R2, R9, R2, !P0 ;  /* 0x0000000209027207 */ /* 0x000fe40004000000 */
[----:B------:R-:W-:Y:S02]  /*8490*/  SEL R3, R8, R3, !P0 ;  /* 0x0000000308037207 */ /* 0x000fe40004000000 */
[C---:B------:R-:W-:Y:S02]  /*84a0*/  SHF.L.U32 R7, R2.reuse, 0x1, RZ ;  /* 0x0000000102077819 */ /* 0x040fe400000006ff */
[----:B------:R-:W-:Y:S02]  /*84b0*/  SHF.L.U64.HI R6, R2, 0x1, R3 ;  /* 0x0000000102067819 */ /* 0x000fe40000010203 */
[----:B------:R-:W-:-:S04]  /*84c0*/  IADD3 R2, P0, PT, R7, -0x54442eea, RZ ;  /* 0xabbbd11607027810 */ /* 0x000fc80007f1e0ff */
[----:B------:R-:W-:-:S04]  /*84d0*/  IADD3.X R3, PT, PT, R6, -0x1921fc, RZ, P0, !PT ;  /* 0xffe6de0406037810 */ /* 0x000fc800007fe4ff */
[----:B------:R-:W-:-:S04]  /*84e0*/  ISETP.GE.AND P0, PT, R3, RZ, PT ;  /* 0x000000ff0300720c */ /* 0x000fc80003f06270 */
[----:B------:R-:W-:Y:S02]  /*84f0*/  SEL R2, R7, R2, !P0 ;  /* 0x0000000207027207 */ /* 0x000fe40004000000 */
[----:B------:R-:W-:-:S03]  /*8500*/  SEL R3, R6, R3, !P0 ;  /* 0x0000000306037207 */ /* 0x000fc60004000000 */
[C---:B------:R-:W-:Y:S01]  /*8510*/  IMAD.SHL.U32 R7, R2.reuse, 0x2, RZ ;  /* 0x0000000202077824 */ /* 0x040fe200078e00ff */
[----:B------:R-:W-:-:S04]  /*8520*/  SHF.L.U64.HI R2, R2, 0x1, R3 ;  /* 0x0000000102027819 */ /* 0x000fc80000010203 */
        /* <DEDUP_REMOVED lines=16> */
.L_x_143:
[----:B------:R-:W-:-:S07]  /*8630*/  IMAD.MOV.U32 R6, RZ, RZ, R2 ;  /* 0x000000ffff067224 */ /* 0x000fce00078e0002 */
.L_x_142:
[----:B------:R-:W-:Y:S05]  /*8640*/  BSYNC.RECONVERGENT B1 ;  /* 0x0000000000017941 */ /* 0x000fea0003800200 */
.L_x_141:
        /* <DEDUP_REMOVED lines=20> */
.L_x_146:
[----:B------:R-:W-:Y:S05]  /*8790*/  BSYNC.RECONVERGENT B1 ;  /* 0x0000000000017941 */ /* 0x000fea0003800200 */
.L_x_145:
[----:B------:R-:W-:Y:S01]  /*87a0*/  LOP3.LUT R3, R3, 0x80000000, R5, 0xb8, !PT ;  /* 0x8000000003037812 */ /* 0x000fe200078eb805 */
[----:B------:R-:W-:-:S07]  /*87b0*/  IMAD.MOV.U32 R2, RZ, RZ, R9 ;  /* 0x000000ffff027224 */ /* 0x000fce00078e0009 */
.L_x_137:
[----:B------:R-:W-:Y:S05]  /*87c0*/  BSYNC.RECONVERGENT B0 ;  /* 0x0000000000007941 */ /* 0x000fea0003800200 */
.L_x_135:
[----:B------:R-:W-:Y:S01]  /*87d0*/  MOV R0, 0x0 ;  /* 0x0000000000007802 */ /* 0x000fe20000000f00 */
[----:B------:R0:W-:Y:S01]  /*87e0*/  ST.E.64 desc[UR36][R16.64+0x8], R2 ;  /* 0x0000080210007985 */ /* 0x0001e2000c101b24 */
[----:B------:R-:W-:Y:S02]  /*87f0*/  IMAD.WIDE.U32 R4, R33, 0x4, RZ ;  /* 0x0000000421047825 */ /* 0x000fe400078e00ff */
[----:B------:R0:W1:Y:S05]  /*8800*/  LDC.64 R6, c[0x4][R0] ;  /* 0x0100000000067b82 */ /* 0x00006a0000000a00 */
[----:B------:R-:W-:-:S07]  /*8810*/  LEPC R20, `(.L_x_147) ;  /* 0x000000001014794e */ /* 0x000fce0000000000 */
[----:B01----:R-:W-:Y:S05]  /*8820*/  CALL.ABS.NOINC R6 ;  /* 0x0000000006007343 */ /* 0x003fea0003c00000 */
.L_x_147:
[C---:B------:R-:W-:Y:S01]  /*8830*/  ISETP.GE.AND P0, PT, R33.reuse, 0x8, PT ;  /* 0x000000082100780c */ /* 0x040fe20003f06270 */
[----:B------:R-:W-:Y:S01]  /*8840*/  BSSY.RECONVERGENT B0, `(.L_x_148) ;  /* 0x000001c000007945 */ /* 0x000fe20003800200 */
[----:B------:R-:W-:Y:S01]  /*8850*/  VIMNMX R8, PT, PT, R33, 0x1, !PT ;  /* 0x0000000121087848 */ /* 0x000fe20007fe0100 */
[----:B------:R-:W-:-:S03]  /*8860*/  IMAD.MOV.U32 R9, RZ, RZ, RZ ;  /* 0x000000ffff097224 */ /* 0x000fc600078e00ff */
[----:B------:R-:W-:-:S04]  /*8870*/  LOP3.LUT R0, R8, 0x7, RZ, 0xc0, !PT ;  /* 0x0000000708007812 */ /* 0x000fc800078ec0ff */
[----:B------:R-:W-:-:S03]  /*8880*/  ISETP.NE.AND P1, PT, R0, RZ, PT ;  /* 0x000000ff0000720c */ /* 0x000fc60003f25270 */
[----:B------:R-:W-:Y:S10]  /*8890*/  @!P0 BRA `(.L_x_149) ;  /* 0x0000000000588947 */ /* 0x000ff40003800000 */
[----:B------:R-:W-:Y:S01]  /*88a0*/  LOP3.LUT R9, R8, 0x7ffffff8, RZ, 0xc0, !PT ;  /* 0x7ffffff808097812 */ /* 0x000fe200078ec0ff */
[----:B------:R-:W-:-:S07]  /*88b0*/  IMAD.MOV.U32 R7, RZ, RZ, RZ ;  /* 0x000000ffff077224 */ /* 0x000fce00078e00ff */
.L_x_150:
[----:B0-----:R-:W-:Y:S02]  /*88c0*/  IMAD.IADD R11, R34, 0x1, R7 ;  /* 0x00000001220b7824 */ /* 0x001fe400078e0207 */
[----:B------:R-:W-:-:S03]  /*88d0*/  IMAD.WIDE.U32 R2, R7, 0x4, R4 ;  /* 0x0000000407027825 */ /* 0x000fc600078e0004 */
[C---:B------:R-:W-:Y:S01]  /*88e0*/  IADD3 R13, PT, PT, R11.reuse, 0x1, RZ ;  /* 0x000000010b0d7810 */ /* 0x040fe20007ffe0ff */
[C---:B------:R-:W-:Y:S01]  /*88f0*/  VIADD R15, R11.reuse, 0x2 ;  /* 0x000000020b0f7836 */ /* 0x040fe20000000000 */
[----:B------:R0:W-:Y:S01]  /*8900*/  ST.E desc[UR36][R2.64], R11 ;  /* 0x0000000b02007985 */ /* 0x0001e2000c101924 */
[C---:B------:R-:W-:Y:S02]  /*8910*/  VIADD R19, R11.reuse, 0x3 ;  /* 0x000000030b137836 */ /* 0x040fe40000000000 */
        /* <DEDUP_REMOVED lines=8> */
[----:B------:R0:W-:Y:S01]  /*89a0*/  ST.E desc[UR36][R2.64+0x10], R21 ;  /* 0x0000101502007985 */ /* 0x0001e2000c101924 */
[----:B------:R-:W-:-:S03]  /*89b0*/  ISETP.NE.AND P0, PT, R7, R9, PT ;  /* 0x000000090700720c */ /* 0x000fc60003f05270 */
[----:B------:R0:W-:Y:S04]  /*89c0*/  ST.E desc[UR36][R2.64+0x14], R23 ;  /* 0x0000141702007985 */ /* 0x0001e8000c101924 */
[----:B------:R0:W-:Y:S04]  /*89d0*/  ST.E desc[UR36][R2.64+0x18], R25 ;  /* 0x0000181902007985 */ /* 0x0001e8000c101924 */
[----:B------:R0:W-:Y:S02]  /*89e0*/  ST.E desc[UR36][R2.64+0x1c], R27 ;  /* 0x00001c1b02007985 */ /* 0x0001e4000c101924 */
[----:B------:R-:W-:Y:S05]  /*89f0*/  @P0 BRA `(.L_x_150) ;  /* 0xfffffffc00b00947 */ /* 0x000fea000383ffff */
.L_x_149:
[----:B------:R-:W-:Y:S05]  /*8a00*/  BSYNC.RECONVERGENT B0 ;  /* 0x0000000000007941 */ /* 0x000fea0003800200 */
.L_x_148:
        /* <DEDUP_REMOVED lines=17> */
.L_x_154:
[----:B------:R-:W-:Y:S05]  /*8b20*/  BSYNC.RECONVERGENT B1 ;  /* 0x0000000000017941 */ /* 0x000fea0003800200 */
.L_x_153:
[----:B------:R-:W-:Y:S05]  /*8b30*/  @!P1 BRA `(.L_x_152) ;  /* 0x0000000000309947 */ /* 0x000fea0003800000 */
[----:B------:R-:W-:Y:S02]  /*8b40*/  ISETP.NE.AND P0, PT, R6, 0x1, PT ;  /* 0x000000010600780c */ /* 0x000fe40003f05270 */
[----:B------:R-:W-:-:S04]  /*8b50*/  LOP3.LUT R0, R8, 0x1, RZ, 0xc0, !PT ;  /* 0x0000000108007812 */ /* 0x000fc800078ec0ff */
[----:B------:R-:W-:-:S07]  /*8b60*/  ISETP.NE.U32.AND P1, PT, R0, 0x1, PT ;  /* 0x000000010000780c */ /* 0x000fce0003f25070 */
[----:B01----:R-:W-:Y:S02]  /*8b70*/  @P0 IMAD.IADD R13, R34, 0x1, R9 ;  /* 0x00000001220d0824 */ /* 0x003fe400078e0209 */
[C---:B------:R-:W-:Y:S01]  /*8b80*/  @P0 IMAD.WIDE.U32 R6, R9.reuse, 0x4, R4 ;  /* 0x0000000409060825 */ /* 0x040fe200078e0004 */
[----:B------:R-:W-:-:S03]  /*8b90*/  @P0 IADD3 R9, PT, PT, R9, 0x2, RZ ;  /* 0x0000000209090810 */ /* 0x000fc60007ffe0ff */
[----:B------:R-:W-:Y:S01]  /*8ba0*/  @P0 VIADD R15, R13, 0x1 ;  /* 0x000000010d0f0836 */ /* 0x000fe20000000000 */
[----:B------:R2:W-:Y:S01]  /*8bb0*/  @P0 ST.E desc[UR36][R6.64], R13 ;  /* 0x0000000d06000985 */ /* 0x0005e2000c101924 */
[----:B------:R-:W-:Y:S02]  /*8bc0*/  @!P1 IMAD.IADD R11, R34, 0x1, R9 ;  /* 0x00000001220b9824 */ /* 0x000fe400078e0209 */
[----:B------:R-:W-:Y:S01]  /*8bd0*/  @!P1 IMAD.WIDE.U32 R2, R9, 0x4, R4 ;  /* 0x0000000409029825 */ /* 0x000fe200078e0004 */
[----:B------:R2:W-:Y:S04]  /*8be0*/  @P0 ST.E desc[UR36][R6.64+0x4], R15 ;  /* 0x0000040f06000985 */ /* 0x0005e8000c101924 */
[----:B------:R2:W-:Y:S02]  /*8bf0*/  @!P1 ST.E desc[UR36][R2.64], R11 ;  /* 0x0000000b02009985 */ /* 0x0005e4000c101924 */
.L_x_152:
[----:B------:R-:W-:Y:S05]  /*8c00*/  BSYNC.RECONVERGENT B0 ;  /* 0x0000000000007941 */ /* 0x000fea0003800200 */
.L_x_151:
[----:B------:R-:W-:Y:S01]  /*8c10*/  ISETP.GE.AND P0, PT, R33, 0x4, PT ;  /* 0x000000042100780c */ /* 0x000fe20003f06270 */
[----:B------:R-:W-:Y:S01]  /*8c20*/  BSSY.RECONVERGENT B0, `(.L_x_155) ;  /* 0x0000039000007945 */ /* 0x000fe20003800200 */
[----:B--2---:R-:W-:Y:S01]  /*8c30*/  LOP3.LUT R6, R8, 0x3, RZ, 0xc0, !PT ;  /* 0x0000000308067812 */ /* 0x004fe200078ec0ff */
[----:B-1----:R-:W-:Y:S01]  /*8c40*/  IMAD.MOV.U32 R7, RZ, RZ, RZ ;  /* 0x000000ffff077224 */ /* 0x002fe200078e00ff */
[----:B------:R-:W-:Y:S02]  /*8c50*/  IADD3 R0, PT, PT, R32, 0x1, R33 ;  /* 0x0000000120007810 */ /* 0x000fe40007ffe021 */
[----:B------:R-:W-:-:S07]  /*8c60*/  ISETP.NE.AND P3, PT, R6, RZ, PT ;  /* 0x000000ff0600720c */ /* 0x000fce0003f65270 */
[----:B------:R-:W-:Y:S06]  /*8c70*/  @!P0 BRA `(.L_x_156) ;  /* 0x0000000000cc8947 */ /* 0x000fec0003800000 */
[----:B0-----:R-:W0:Y:S01]  /*8c80*/  LDC.64 R2, c[0x0][0x3b8] ;  /* 0x0000ee00ff027b82 */ /* 0x001e220000000a00 */
[----:B------:R-:W-:Y:S01]  /*8c90*/  IADD3 R10, P0, PT, R4, 0x8, RZ ;  /* 0x00000008040a7810 */ /* 0x000fe20007f1e0ff */
[----:B------:R-:W-:Y:S01]  /*8ca0*/  IMAD.MOV.U32 R9, RZ, RZ, R17 ;  /* 0x000000ffff097224 */ /* 0x000fe200078e0011 */
[----:B------:R-:W-:Y:S01]  /*8cb0*/  LOP3.LUT R7, R8, 0x7ffffffc, RZ, 0xc0, !PT ;  /* 0x7ffffffc08077812 */ /* 0x000fe200078ec0ff */
[----:B------:R-:W-:Y:S02]  /*8cc0*/  IMAD.MOV.U32 R8, RZ, RZ, R16 ;  /* 0x000000ffff087224 */ /* 0x000fe400078e0010 */
[----:B------:R-:W-:Y:S02]  /*8cd0*/  IMAD.X R11, RZ, RZ, R5, P0 ;  /* 0x000000ffff0b7224 */ /* 0x000fe400000e0605 */
[----:B------:R-:W-:-:S07]  /*8ce0*/  IMAD.MOV R14, RZ, RZ, -R7 ;  /* 0x000000ffff0e7224 */ /* 0x000fce00078e0a07 */
.L_x_157:
[----:B--2---:R-:W2:Y:S04]  /*8cf0*/  LD.E R15, desc[UR36][R10.64+-0x8] ;  /* 0xfffff8240a0f7980 */ /* 0x004ea8000c101900 */
[----:B------:R-:W3:Y:S01]  /*8d00*/  LD.E.64 R18, desc[UR36][R8.64] ;  /* 0x0000002408127980 */ /* 0x000ee2000c101b00 */
[----:B------:R-:W-:-:S04]  /*8d10*/  IMAD.WIDE.U32 R12, R33, 0x8, R8 ;  /* 0x00000008210c7825 */ /* 0x000fc800078e0008 */
[----:B--2---:R-:W-:-:S04]  /*8d20*/  IMAD.IADD R21, R32, 0x1, R15 ;  /* 0x0000000120157824 */ /* 0x004fc800078e020f */
[----:B0-----:R-:W-:-:S05]  /*8d30*/  IMAD.WIDE R20, R21, 0x8, R2 ;  /* 0x0000000815147825 */ /* 0x001fca00078e0202 */
[----:B---3--:R0:W-:Y:S04]  /*8d40*/  STG.E.64 desc[UR36][R20.64], R18 ;  /* 0x0000001214007986 */ /* 0x0081e8000c101b24 */
[----:B------:R-:W2:Y:S01]  /*8d50*/  LD.E.64 R22, desc[UR36][R12.64] ;  /* 0x000000240c167980 */ /* 0x000ea2000c101b00 */
[----:B------:R-:W-:-:S04]  /*8d60*/  IMAD.IADD R25, R0, 0x1, R15 ;  /* 0x0000000100197824 */ /* 0x000fc800078e020f */
[----:B------:R-:W-:-:S05]  /*8d70*/  IMAD.WIDE R24, R25, 0x8, R2 ;  /* 0x0000000819187825 */ /* 0x000fca00078e0202 */
[----:B--2---:R1:W-:Y:S04]  /*8d80*/  STG.E.64 desc[UR36][R24.64], R22 ;  /* 0x0000001618007986 */ /* 0x0043e8000c101b24 */
[----:B------:R-:W2:Y:S04]  /*8d90*/  LD.E R15, desc[UR36][R10.64+-0x4] ;  /* 0xfffffc240a0f7980 */ /* 0x000ea8000c101900 */
[----:B------:R-:W3:Y:S01]  /*8da0*/  LD.E.64 R26, desc[UR36][R8.64+0x8] ;  /* 0x00000824081a7980 */ /* 0x000ee2000c101b00 */
[----:B--2---:R-:W-:-:S04]  /*8db0*/  IMAD.IADD R29, R32, 0x1, R15 ;  /* 0x00000001201d7824 */ /* 0x004fc800078e020f */
[----:B------:R-:W-:-:S05]  /*8dc0*/  IMAD.WIDE R28, R29, 0x8, R2 ;  /* 0x000000081d1c7825 */ /* 0x000fca00078e0202 */
[----:B---3--:R2:W-:Y:S04]  /*8dd0*/  STG.E.64 desc[UR36][R28.64], R26 ;  /* 0x0000001a1c007986 */ /* 0x0085e8000c101b24 */
[----:B------:R-:W3:Y:S01]  /*8de0*/  LD.E.64 R30, desc[UR36][R12.64+0x8] ;  /* 0x000008240c1e7980 */ /* 0x000ee2000c101b00 */
[----:B0-----:R-:W-:-:S04]  /*8df0*/  IMAD.IADD R19, R0, 0x1, R15 ;  /* 0x0000000100137824 */ /* 0x001fc800078e020f */
[----:B------:R-:W-:-:S05]  /*8e00*/  IMAD.WIDE R18, R19, 0x8, R2 ;  /* 0x0000000813127825 */ /* 0x000fca00078e0202 */
[----:B---3--:R0:W-:Y:S04]  /*8e10*/  STG.E.64 desc[UR36][R18.64], R30 ;  /* 0x0000001e12007986 */ /* 0x0081e8000c101b24 */
[----:B------:R-:W1:Y:S04]  /*8e20*/  LD.E R15, desc[UR36][R10.64] ;  /* 0x000000240a0f7980 */ /* 0x000e68000c101900 */
[----:B------:R-:W3:Y:S01]  /*8e30*/  LD.E.64 R20, desc[UR36][R8.64+0x10] ;  /* 0x0000102408147980 */ /* 0x000ee2000c101b00 */
[----:B-1----:R-:W-:-:S04]  /*8e40*/  IMAD.IADD R23, R32, 0x1, R15 ;  /* 0x0000000120177824 */ /* 0x002fc800078e020f */
[----:B------:R-:W-:-:S05]  /*8e50*/  IMAD.WIDE R22, R23, 0x8, R2 ;  /* 0x0000000817167825 */ /* 0x000fca00078e0202 */
[----:B---3--:R1:W-:Y:S04]  /*8e60*/  STG.E.64 desc[UR36][R22.64], R20 ;  /* 0x0000001416007986 */ /* 0x0083e8000c101b24 */
[----:B------:R-:W3:Y:S01]  /*8e70*/  LD.E.64 R24, desc[UR36][R12.64+0x10] ;  /* 0x000010240c187980 */ /* 0x000ee2000c101b00 */
[----:B--2---:R-:W-:-:S04]  /*8e80*/  IMAD.IADD R27, R0, 0x1, R15 ;  /* 0x00000001001b7824 */ /* 0x004fc800078e020f */
[----:B------:R-:W-:-:S05]  /*8e90*/  IMAD.WIDE R26, R27, 0x8, R2 ;  /* 0x000000081b1a7825 */ /* 0x000fca00078e0202 */
[----:B---3--:R2:W-:Y:S04]  /*8ea0*/  STG.E.64 desc[UR36][R26.64], R24 ;  /* 0x000000181a007986 */ /* 0x0085e8000c101b24 */
[----:B------:R-:W3:Y:S04]  /*8eb0*/  LD.E R15, desc[UR36][R10.64+0x4] ;  /* 0x000004240a0f7980 */ /* 0x000ee8000c101900 */
[----:B0-----:R-:W4:Y:S01]  /*8ec0*/  LD.E.64 R18, desc[UR36][R8.64+0x18] ;  /* 0x0000182408127980 */ /* 0x001f22000c101b00 */
[----:B---3--:R-:W-:-:S05]  /*8ed0*/  IADD3 R29, PT, PT, R32, R15, RZ ;  /* 0x0000000f201d7210 */ /* 0x008fca0007ffe0ff */
[----:B------:R-:W-:-:S05]  /*8ee0*/  IMAD.WIDE R28, R29, 0x8, R2 ;  /* 0x000000081d1c7825 */ /* 0x000fca00078e0202 */
[----:B----4-:R2:W-:Y:S04]  /*8ef0*/  STG.E.64 desc[UR36][R28.64], R18 ;  /* 0x000000121c007986 */ /* 0x0105e8000c101b24 */
[----:B------:R-:W3:Y:S01]  /*8f00*/  LD.E.64 R30, desc[UR36][R12.64+0x18] ;  /* 0x000018240c1e7980 */ /* 0x000ee2000c101b00 */
[----:B-1----:R-:W-:Y:S01]  /*8f10*/  IMAD.IADD R21, R0, 0x1, R15 ;  /* 0x0000000100157824 */ /* 0x002fe200078e020f */
[----:B------:R-:W-:Y:S01]  /*8f20*/  IADD3 R10, P1, PT, R10, 0x10, RZ ;  /* 0x000000100a0a7810 */ /* 0x000fe20007f3e0ff */
[----:B------:R-:W-:Y:S01]  /*8f30*/  VIADD R14, R14, 0x4 ;  /* 0x000000040e0e7836 */ /* 0x000fe20000000000 */
[----:B------:R-:W-:Y:S01]  /*8f40*/  IADD3 R8, P2, PT, R8, 0x20, RZ ;  /* 0x0000002008087810 */ /* 0x000fe20007f5e0ff */
[----:B------:R-:W-:-:S03]  /*8f50*/  IMAD.WIDE R20, R21, 0x8, R2 ;  /* 0x0000000815147825 */ /* 0x000fc600078e0202 */
[----:B------:R-:W-:Y:S01]  /*8f60*/  ISETP.NE.AND P0, PT, R14, RZ, PT ;  /* 0x000000ff0e00720c */ /* 0x000fe20003f05270 */
[----:B------:R-:W-:Y:S02]  /*8f70*/  IMAD.X R11, RZ, RZ, R11, P1 ;  /* 0x000000ffff0b7224 */ /* 0x000fe400008e060b */
[----:B------:R-:W-:Y:S01]  /*8f80*/  IMAD.X R9, RZ, RZ, R9, P2 ;  /* 0x000000ffff097224 */ /* 0x000fe200010e0609 */
[----:B---3--:R2:W-:Y:S09]  /*8f90*/  STG.E.64 desc[UR36][R20.64], R30 ;  /* 0x0000001e14007986 */ /* 0x0085f2000c101b24 */
[----:B------:R-:W-:Y:S05]  /*8fa0*/  @P0 BRA `(.L_x_157) ;  /* 0xfffffffc00500947 */ /* 0x000fea000383ffff */
.L_x_156:
[----:B------:R-:W-:Y:S05]  /*8fb0*/  BSYNC.RECONVERGENT B0 ;  /* 0x0000000000007941 */ /* 0x000fea0003800200 */
.L_x_155:
[----:B------:R-:W-:Y:S05]  /*8fc0*/  @!P3 EXIT ;  /* 0x000000000000b94d */ /* 0x000fea0003800000 */
[----:B0-----:R-:W0:Y:S01]  /*8fd0*/  LDC.64 R12, c[0x0][0x3b8] ;  /* 0x0000ee00ff0c7b82 */ /* 0x001e220000000a00 */
[----:B------:R-:W-:Y:S02]  /*8fe0*/  IMAD.IADD R33, R33, 0x1, R7 ;  /* 0x0000000121217824 */ /* 0x000fe400078e0207 */
[----:B------:R-:W-:-:S04]  /*8ff0*/  IMAD.WIDE.U32 R2, R7, 0x8, R16 ;  /* 0x0000000807027825 */ /* 0x000fc800078e0010 */
[----:B------:R-:W-:-:S04]  /*9000*/  IMAD.WIDE.U32 R4, R7, 0x4, R4 ;  /* 0x0000000407047825 */ /* 0x000fc800078e0004 */
[----:B------:R-:W-:-:S04]  /*9010*/  IMAD.WIDE.U32 R16, R33, 0x8, R16 ;  /* 0x0000000821107825 */ /* 0x000fc800078e0010 */
[----:B------:R-:W-:Y:S02]  /*9020*/  IMAD.MOV.U32 R15, RZ, RZ, R2 ;  /* 0x000000ffff0f7224 */ /* 0x000fe400078e0002 */
[----:B--2---:R-:W-:Y:S02]  /*9030*/  IMAD.MOV.U32 R18, RZ, RZ, R3 ;  /* 0x000000ffff127224 */ /* 0x004fe400078e0003 */
[----:B------:R-:W-:Y:S02]  /*9040*/  IMAD.MOV.U32 R10, RZ, RZ, R4 ;  /* 0x000000ffff0a7224 */ /* 0x000fe400078e0004 */
[----:B------:R-:W-:Y:S02]  /*9050*/  IMAD.MOV.U32 R11, RZ, RZ, R5 ;  /* 0x000000ffff0b7224 */ /* 0x000fe400078e0005 */
[----:B------:R-:W-:-:S07]  /*9060*/  IMAD.MOV R14, RZ, RZ, -R6 ;  /* 0x000000ffff0e7224 */ /* 0x000fce00078e0a06 */
.L_x_158:
[----:B-1----:R-:W2:Y:S01]  /*9070*/  LD.E R9, desc[UR36][R10.64] ;  /* 0x000000240a097980 */ /* 0x002ea2000c101900 */
[----:B------:R-:W-:Y:S02]  /*9080*/  IMAD.MOV.U32 R2, RZ, RZ, R15 ;  /* 0x000000ffff027224 */ /* 0x000fe400078e000f */
[----:B------:R-:W-:-:S06]  /*9090*/  IMAD.MOV.U32 R3, RZ, RZ, R18 ;  /* 0x000000ffff037224 */ /* 0x000fcc00078e0012 */
[----:B------:R-:W3:Y:S01]  /*90a0*/  LD.E.64 R2, desc[UR36][R2.64] ;  /* 0x0000002402027980 */ /* 0x000ee2000c101b00 */
[----:B------:R-:W-:Y:S01]  /*90b0*/  MOV R6, R16 ;  /* 0x0000001000067202 */ /* 0x000fe20000000f00 */
[----:B------:R-:W-:Y:S02]  /*90c0*/  IMAD.MOV.U32 R7, RZ, RZ, R17 ;  /* 0x000000ffff077224 */ /* 0x000fe400078e0011 */
[----:B--2---:R-:W-:-:S04]  /*90d0*/  IMAD.IADD R5, R32, 0x1, R9 ;  /* 0x0000000120057824 */ /* 0x004fc800078e0209 */
[----:B0-----:R-:W-:-:S05]  /*90e0*/  IMAD.WIDE R4, R5, 0x8, R12 ;  /* 0x0000000805047825 */ /* 0x001fca00078e020c */
[----:B---3--:R1:W-:Y:S04]  /*90f0*/  STG.E.64 desc[UR36][R4.64], R2 ;  /* 0x0000000204007986 */ /* 0x0083e8000c101b24 */
[----:B------:R-:W2:Y:S01]  /*9100*/  LD.E.64 R6, desc[UR36][R6.64] ;  /* 0x0000002406067980 */ /* 0x000ea2000c101b00 */
[----:B------:R-:W-:Y:S01]  /*9110*/  IMAD.IADD R9, R0, 0x1, R9 ;  /* 0x0000000100097824 */ /* 0x000fe200078e0209 */
[----:B------:R-:W-:Y:S01]  /*9120*/  IADD3 R15, P2, PT, R15, 0x8, RZ ;  /* 0x000000080f0f7810 */ /* 0x000fe20007f5e0ff */
[----:B------:R-:W-:Y:S01]  /*9130*/  VIADD R14, R14, 0x1 ;  /* 0x000000010e0e7836 */ /* 0x000fe20000000000 */
[----:B------:R-:W-:Y:S01]  /*9140*/  IADD3 R10, P3, PT, R10, 0x4, RZ ;  /* 0x000000040a0a7810 */ /* 0x000fe20007f7e0ff */
[----:B------:R-:W-:Y:S01]  /*9150*/  IMAD.WIDE R8, R9, 0x8, R12 ;  /* 0x0000000809087825 */ /* 0x000fe200078e020c */
[----:B------:R-:W-:-:S02]  /*9160*/  IADD3 R16, P1, PT, R16, 0x8, RZ ;  /* 0x0000000810107810 */ /* 0x000fc40007f3e0ff */
[----:B------:R-:W-:Y:S01]  /*9170*/  ISETP.NE.AND P0, PT, R14, RZ, PT ;  /* 0x000000ff0e00720c */ /* 0x000fe20003f05270 */
[----:B------:R-:W-:Y:S02]  /*9180*/  IMAD.X R18, RZ, RZ, R18, P2 ;  /* 0x000000ffff127224 */ /* 0x000fe400010e0612 */
[----:B------:R-:W-:Y:S02]  /*9190*/  IMAD.X R11, RZ, RZ, R11, P3 ;  /* 0x000000ffff0b7224 */ /* 0x000fe400018e060b */
[----:B------:R-:W-:Y:S01]  /*91a0*/  IMAD.X R17, RZ, RZ, R17, P1 ;  /* 0x000000ffff117224 */ /* 0x000fe200008e0611 */
[----:B--2---:R1:W-:Y:S07]  /*91b0*/  STG.E.64 desc[UR36][R8.64], R6 ;  /* 0x0000000608007986 */ /* 0x0043ee000c101b24 */
[----:B------:R-:W-:Y:S05]  /*91c0*/  @P0 BRA `(.L_x_158) ;  /* 0xfffffffc00a80947 */ /* 0x000fea000383ffff */
[----:B------:R-:W-:Y:S05]  /*91d0*/  EXIT ;  /* 0x000000000000794d */ /* 0x000fea0003800000 */
        .weak           $__internal_0_$__cuda_sm20_div_rn_f64_full
        .type           $__internal_0_$__cuda_sm20_div_rn_f64_full,@function
        .size           $__internal_0_$__cuda_sm20_div_rn_f64_full,($__internal_1_$__cuda_sm20_dsqrt_rn_f64_mediumpath_v1 - $__internal_0_$__cuda_sm20_div_rn_f64_full)
$__internal_0_$__cuda_sm20_div_rn_f64_full:
[C---:B------:R-:W-:Y:S01]  /*91e0*/  FSETP.GEU.AND P0, PT, |R13|.reuse, 1.469367938527859385e-39, PT ;  /* 0x001000000d00780b */ /* 0x040fe20003f0e200 */
[----:B------:R-:W-:Y:S01]  /*91f0*/  IMAD.MOV.U32 R45, RZ, RZ, R3 ;  /* 0x000000ffff2d7224 */ /* 0x000fe200078e0003 */
[C---:B------:R-:W-:Y:S01]  /*9200*/  LOP3.LUT R10, R13.reuse, 0x800fffff, RZ, 0xc0, !PT ;  /* 0x800fffff0d0a7812 */ /* 0x040fe200078ec0ff */
[----:B------:R-:W-:Y:S01]  /*9210*/  IMAD.MOV.U32 R42, RZ, RZ, 0x1 ;  /* 0x00000001ff2a7424 */ /* 0x000fe200078e00ff */
[----:B------:R-:W-:Y:S01]  /*9220*/  LOP3.LUT R6, R13, 0x7ff00000, RZ, 0xc0, !PT ;  /* 0x7ff000000d067812 */ /* 0x000fe200078ec0ff */
[----:B------:R-:W-:Y:S01]  /*9230*/  IMAD.MOV.U32 R44, RZ, RZ, R4 ;  /* 0x000000ffff2c7224 */ /* 0x000fe200078e0004 */
[----:B------:R-:W-:Y:S01]  /*9240*/  LOP3.LUT R11, R10, 0x3ff00000, RZ, 0xfc, !PT ;  /* 0x3ff000000a0b7812 */ /* 0x000fe200078efcff */
[----:B------:R-:W-:Y:S01]  /*9250*/  IMAD.MOV.U32 R10, RZ, RZ, R12 ;  /* 0x000000ffff0a7224 */ /* 0x000fe200078e000c */
[C---:B------:R-:W-:Y:S01]  /*9260*/  FSETP.GEU.AND P3, PT, |R45|.reuse, 1.469367938527859385e-39, PT ;  /* 0x001000002d00780b */ /* 0x040fe20003f6e200 */
[----:B------:R-:W-:Y:S01]  /*9270*/  BSSY.RECONVERGENT B0, `(.L_x_159) ;  /* 0x0000055000007945 */ /* 0x000fe20003800200 */
[----:B------:R-:W-:-:S03]  /*9280*/  LOP3.LUT R3, R45, 0x7ff00000, RZ, 0xc0, !PT ;  /* 0x7ff000002d037812 */ /* 0x000fc600078ec0ff */
[----:B------:R-:W-:Y:S01]  /*9290*/  @!P0 DMUL R10, R12, 8.98846567431157953865e+307 ;  /* 0x7fe000000c0a8828 */ /* 0x000fe20000000000 */
[----:B------:R-:W-:-:S05]  /*92a0*/  ISETP.GE.U32.AND P2, PT, R3, R6, PT ;  /* 0x000000060300720c */ /* 0x000fca0003f46070 */
[----:B------:R-:W0:Y:S02]  /*92b0*/  MUFU.RCP64H R43, R11 ;  /* 0x0000000b002b7308 */ /* 0x000e240000001800 */
[----:B------:R-:W-:Y:S01]  /*92c0*/  @!P3 LOP3.LUT R4, R13, 0x7ff00000, RZ, 0xc0, !PT ;  /* 0x7ff000000d04b812 */ /* 0x000fe200078ec0ff */
[----:B------:R-:W-:Y:S01]  /*92d0*/  @!P3 IMAD.MOV.U32 R48, RZ, RZ, RZ ;  /* 0x000000ffff30b224 */ /* 0x000fe200078e00ff */
[----:B------:R-:W-:Y:S02]  /*92e0*/  @!P0 LOP3.LUT R6, R11, 0x7ff00000, RZ, 0xc0, !PT ;  /* 0x7ff000000b068812 */ /* 0x000fe400078ec0ff */
[----:B------:R-:W-:Y:S01]  /*92f0*/  @!P3 ISETP.GE.U32.AND P4, PT, R3, R4, PT ;  /* 0x000000040300b20c */ /* 0x000fe20003f86070 */
[----:B------:R-:W-:Y:S02]  /*9300*/  IMAD.MOV.U32 R4, RZ, RZ, 0x1ca00000 ;  /* 0x1ca00000ff047424 */ /* 0x000fe400078e00ff */
[----:B------:R-:W-:-:S03]  /*9310*/  VIADD R8, R6, 0xffffffff ;  /* 0xffffffff06087836 */ /* 0x000fc60000000000 */
[C---:B------:R-:W-:Y:S02]  /*9320*/  @!P3 SEL R5, R4.reuse, 0x63400000, !P4 ;  /* 0x634000000405b807 */ /* 0x040fe40006000000 */
[----:B------:R-:W-:Y:S02]  /*9330*/  SEL R7, R4, 0x63400000, !P2 ;  /* 0x6340000004077807 */ /* 0x000fe40005000000 */
[----:B------:R-:W-:Y:S01]  /*9340*/  @!P3 LOP3.LUT R5, R5, 0x80000000, R45, 0xf8, !PT ;  /* 0x800000000505b812 */ /* 0x000fe200078ef82d */
[----:B0-----:R-:W-:-:S03]  /*9350*/  DFMA R46, R42, -R10, 1 ;  /* 0x3ff000002a2e742b */ /* 0x001fc6000000080a */
[----:B------:R-:W-:Y:S02]  /*9360*/  @!P3 LOP3.LUT R49, R5, 0x100000, RZ, 0xfc, !PT ;  /* 0x001000000531b812 */ /* 0x000fe400078efcff */
[----:B------:R-:W-:-:S03]  /*9370*/  MOV R5, R3 ;  /* 0x0000000300057202 */ /* 0x000fc60000000f00 */
[----:B------:R-:W-:-:S08]  /*9380*/  DFMA R46, R46, R46, R46 ;  /* 0x0000002e2e2e722b */ /* 0x000fd0000000002e */
[----:B------:R-:W-:Y:S01]  /*9390*/  DFMA R42, R42, R46, R42 ;  /* 0x0000002e2a2a722b */ /* 0x000fe2000000002a */
[----:B------:R-:W-:Y:S01]  /*93a0*/  LOP3.LUT R47, R7, 0x800fffff, R45, 0xf8, !PT ;  /* 0x800fffff072f7812 */ /* 0x000fe200078ef82d */
[----:B------:R-:W-:-:S06]  /*93b0*/  IMAD.MOV.U32 R46, RZ, RZ, R44 ;  /* 0x000000ffff2e7224 */ /* 0x000fcc00078e002c */
[----:B------:R-:W-:Y:S02]  /*93c0*/  DFMA R50, R42, -R10, 1 ;  /* 0x3ff000002a32742b */ /* 0x000fe4000000080a */
[----:B------:R-:W-:-:S06]  /*93d0*/  @!P3 DFMA R46, R46, 2, -R48 ;  /* 0x400000002e2eb82b */ /* 0x000fcc0000000830 */
[----:B------:R-:W-:-:S04]  /*93e0*/  DFMA R50, R42, R50, R42 ;  /* 0x000000322a32722b */ /* 0x000fc8000000002a */
[----:B------:R-:W-:-:S04]  /*93f0*/  @!P3 LOP3.LUT R5, R47, 0x7ff00000, RZ, 0xc0, !PT ;  /* 0x7ff000002f05b812 */ /* 0x000fc800078ec0ff */
[----:B------:R-:W-:Y:S01]  /*9400*/  DMUL R48, R50, R46 ;  /* 0x0000002e32307228 */ /* 0x000fe20000000000 */
[----:B------:R-:W-:-:S05]  /*9410*/  VIADD R7, R5, 0xffffffff ;  /* 0xffffffff05077836 */ /* 0x000fca0000000000 */
[----:B------:R-:W-:Y:S02]  /*9420*/  ISETP.GT.U32.AND P0, PT, R7, 0x7feffffe, PT ;  /* 0x7feffffe0700780c */ /* 0x000fe40003f04070 */
[----:B------:R-:W-:Y:S02]  /*9430*/  DFMA R42, R48, -R10, R46 ;  /* 0x8000000a302a722b */ /* 0x000fe4000000002e */
[----:B------:R-:W-:-:S06]  /*9440*/  ISETP.GT.U32.OR P0, PT, R8, 0x7feffffe, P0 ;  /* 0x7feffffe0800780c */ /* 0x000fcc0000704470 */
[----:B------:R-:W-:-:S07]  /*9450*/  DFMA R42, R50, R42, R48 ;  /* 0x0000002a322a722b */ /* 0x000fce0000000030 */
[----:B------:R-:W-:Y:S05]  /*9460*/  @P0 BRA `(.L_x_160) ;  /* 0x0000000000740947 */ /* 0x000fea0003800000 */
[----:B------:R-:W-:-:S04]  /*9470*/  LOP3.LUT R6, R13, 0x7ff00000, RZ, 0xc0, !PT ;  /* 0x7ff000000d067812 */ /* 0x000fc800078ec0ff */
[CC--:B------:R-:W-:Y:S02]  /*9480*/  VIADDMNMX R5, R3.reuse, -R6.reuse, 0xb9600000, !PT ;  /* 0xb960000003057446 */ /* 0x0c0fe40007800906 */
[----:B------:R-:W-:Y:S01]  /*9490*/  ISETP.GE.U32.AND P0, PT, R3, R6, PT ;  /* 0x000000060300720c */ /* 0x000fe20003f06070 */
[----:B------:R-:W-:Y:S01]  /*94a0*/  IMAD.MOV.U32 R6, RZ, RZ, RZ ;  /* 0x000000ffff067224 */ /* 0x000fe200078e00ff */
[----:B------:R-:W-:Y:S02]  /*94b0*/  VIMNMX R5, PT, PT, R5, 0x46a00000, PT ;  /* 0x46a0000005057848 */ /* 0x000fe40003fe0100 */
[----:B------:R-:W-:-:S05]  /*94c0*/  SEL R4, R4, 0x63400000, !P0 ;  /* 0x6340000004047807 */ /* 0x000fca0004000000 */
[----:B------:R-:W-:-:S04]  /*94d0*/  IMAD.IADD R4, R5, 0x1, -R4 ;  /* 0x0000000105047824 */ /* 0x000fc800078e0a04 */
[----:B------:R-:W-:-:S06]  /*94e0*/  VIADD R7, R4, 0x7fe00000 ;  /* 0x7fe0000004077836 */ /* 0x000fcc0000000000 */
[----:B------:R-:W-:-:S10]  /*94f0*/  DMUL R48, R42, R6 ;  /* 0x000000062a307228 */ /* 0x000fd40000000000 */
[----:B------:R-:W-:-:S13]  /*9500*/  FSETP.GTU.AND P0, PT, |R49|, 1.469367938527859385e-39, PT ;  /* 0x001000003100780b */ /* 0x000fda0003f0c200 */
[----:B------:R-:W-:Y:S05]  /*9510*/  @P0 BRA `(.L_x_161) ;  /* 0x0000000000a80947 */ /* 0x000fea0003800000 */
[----:B------:R-:W-:-:S06]  /*9520*/  DFMA R10, R42, -R10, R46 ;  /* 0x8000000a2a0a722b */ /* 0x000fcc000000002e */
[----:B------:R-:W-:-:S04]  /*9530*/  IMAD.MOV.U32 R10, RZ, RZ, RZ ;  /* 0x000000ffff0a7224 */ /* 0x000fc800078e00ff */
[C---:B------:R-:W-:Y:S02]  /*9540*/  FSETP.NEU.AND P0, PT, R11.reuse, RZ, PT ;  /* 0x000000ff0b00720b */ /* 0x040fe40003f0d000 */
[----:B------:R-:W-:-:S04]  /*9550*/  LOP3.LUT R12, R11, 0x80000000, R13, 0x48, !PT ;  /* 0x800000000b0c7812 */ /* 0x000fc800078e480d */
[----:B------:R-:W-:-:S07]  /*9560*/  LOP3.LUT R11, R12, R7, RZ, 0xfc, !PT ;  /* 0x000000070c0b7212 */ /* 0x000fce00078efcff */
[----:B------:R-:W-:Y:S05]  /*9570*/  @!P0 BRA `(.L_x_161) ;  /* 0x0000000000908947 */ /* 0x000fea0003800000 */
[----:B------:R-:W-:Y:S01]  /*9580*/  IMAD.MOV R7, RZ, RZ, -R4 ;  /* 0x000000ffff077224 */ /* 0x000fe200078e0a04 */
[----:B------:R-:W-:Y:S01]  /*9590*/  IADD3 R4, PT, PT, -R4, -0x43300000, RZ ;  /* 0xbcd0000004047810 */ /* 0x000fe20007ffe1ff */
[----:B------:R-:W-:-:S06]  /*95a0*/  IMAD.MOV.U32 R6, RZ, RZ, RZ ;  /* 0x000000ffff067224 */ /* 0x000fcc00078e00ff */
[----:B------:R-:W-:Y:S02]  /*95b0*/  DFMA R6, R48, -R6, R42 ;  /* 0x800000063006722b */ /* 0x000fe4000000002a */
[----:B------:R-:W-:-:S08]  /*95c0*/  DMUL.RP R42, R42, R10 ;  /* 0x0000000a2a2a7228 */ /* 0x000fd00000008000 */
[----:B------:R-:W-:Y:S02]  /*95d0*/  FSETP.NEU.AND P0, PT, |R7|, R4, PT ;  /* 0x000000040700720b */ /* 0x000fe40003f0d200 */
[----:B------:R-:W-:Y:S02]  /*95e0*/  LOP3.LUT R12, R43, R12, RZ, 0x3c, !PT ;  /* 0x0000000c2b0c7212 */ /* 0x000fe400078e3cff */
[----:B------:R-:W-:Y:S02]  /*95f0*/  FSEL R4, R42, R48, !P0 ;  /* 0x000000302a047208 */ /* 0x000fe40004000000 */
[----:B------:R-:W-:-:S03]  /*9600*/  FSEL R5, R12, R49, !P0 ;  /* 0x000000310c057208 */ /* 0x000fc60004000000 */
[----:B------:R-:W-:Y:S02]  /*9610*/  IMAD.MOV.U32 R48, RZ, RZ, R4 ;  /* 0x000000ffff307224 */ /* 0x000fe400078e0004 */
[----:B------:R-:W-:Y:S01]  /*9620*/  IMAD.MOV.U32 R49, RZ, RZ, R5 ;  /* 0x000000ffff317224 */ /* 0x000fe200078e0005 */
[----:B------:R-:W-:Y:S06]  /*9630*/  BRA `(.L_x_161) ;  /* 0x0000000000607947 */ /* 0x000fec0003800000 */
.L_x_160:
[----:B------:R-:W-:-:S14]  /*9640*/  DSETP.NAN.AND P0, PT, R44, R44, PT ;  /* 0x0000002c2c00722a */ /* 0x000fdc0003f08000 */
[----:B------:R-:W-:Y:S05]  /*9650*/  @P0 BRA `(.L_x_162) ;  /* 0x00000000004c0947 */ /* 0x000fea0003800000 */
[----:B------:R-:W-:-:S14]  /*9660*/  DSETP.NAN.AND P0, PT, R12, R12, PT ;  /* 0x0000000c0c00722a */ /* 0x000fdc0003f08000 */
[----:B------:R-:W-:Y:S05]  /*9670*/  @P0 BRA `(.L_x_163) ;  /* 0x0000000000340947 */ /* 0x000fea0003800000 */
[----:B------:R-:W-:Y:S01]  /*9680*/  ISETP.NE.AND P0, PT, R5, R6, PT ;  /* 0x000000060500720c */ /* 0x000fe20003f05270 */
[----:B------:R-:W-:Y:S02]  /*9690*/  IMAD.MOV.U32 R48, RZ, RZ, 0x0 ;  /* 0x00000000ff307424 */ /* 0x000fe400078e00ff */
[----:B------:R-:W-:-:S10]  /*96a0*/  IMAD.MOV.U32 R49, RZ, RZ, -0x80000 ;  /* 0xfff80000ff317424 */ /* 0x000fd400078e00ff */
[----:B------:R-:W-:Y:S05]  /*96b0*/  @!P0 BRA `(.L_x_161) ;  /* 0x0000000000408947 */ /* 0x000fea0003800000 */
[----:B------:R-:W-:Y:S02]  /*96c0*/  ISETP.NE.AND P0, PT, R5, 0x7ff00000, PT ;  /* 0x7ff000000500780c */ /* 0x000fe40003f05270 */
[----:B------:R-:W-:Y:S02]  /*96d0*/  LOP3.LUT R13, R45, 0x80000000, R13, 0x48, !PT ;  /* 0x800000002d0d7812 */ /* 0x000fe400078e480d */
[----:B------:R-:W-:-:S13]  /*96e0*/  ISETP.EQ.OR P0, PT, R6, RZ, !P0 ;  /* 0x000000ff0600720c */ /* 0x000fda0004702670 */
[----:B------:R-:W-:Y:S01]  /*96f0*/  @P0 LOP3.LUT R3, R13, 0x7ff00000, RZ, 0xfc, !PT ;  /* 0x7ff000000d030812 */ /* 0x000fe200078efcff */
[----:B------:R-:W-:Y:S01]  /*9700*/  @!P0 IMAD.MOV.U32 R48, RZ, RZ, RZ ;  /* 0x000000ffff308224 */ /* 0x000fe200078e00ff */
[----:B------:R-:W-:Y:S01]  /*9710*/  @!P0 MOV R49, R13 ;  /* 0x0000000d00318202 */ /* 0x000fe20000000f00 */
[----:B------:R-:W-:Y:S02]  /*9720*/  @P0 IMAD.MOV.U32 R48, RZ, RZ, RZ ;  /* 0x000000ffff300224 */ /* 0x000fe400078e00ff */
[----:B------:R-:W-:Y:S01]  /*9730*/  @P0 IMAD.MOV.U32 R49, RZ, RZ, R3 ;  /* 0x000000ffff310224 */ /* 0x000fe200078e0003 */
[----:B------:R-:W-:Y:S06]  /*9740*/  BRA `(.L_x_161) ;  /* 0x00000000001c7947 */ /* 0x000fec0003800000 */
.L_x_163:
[----:B------:R-:W-:Y:S01]  /*9750*/  LOP3.LUT R3, R13, 0x80000, RZ, 0xfc, !PT ;  /* 0x000800000d037812 */ /* 0x000fe200078efcff */
[----:B------:R-:W-:-:S04]  /*9760*/  IMAD.MOV.U32 R48, RZ, RZ, R12 ;  /* 0x000000ffff307224 */ /* 0x000fc800078e000c */
[----:B------:R-:W-:Y:S01]  /*9770*/  IMAD.MOV.U32 R49, RZ, RZ, R3 ;  /* 0x000000ffff317224 */ /* 0x000fe200078e0003 */
[----:B------:R-:W-:Y:S06]  /*9780*/  BRA `(.L_x_161) ;  /* 0x00000000000c7947 */ /* 0x000fec0003800000 */
.L_x_162:
[----:B------:R-:W-:Y:S01]  /*9790*/  LOP3.LUT R3, R45, 0x80000, RZ, 0xfc, !PT ;  /* 0x000800002d037812 */ /* 0x000fe200078efcff */
[----:B------:R-:W-:-:S04]  /*97a0*/  IMAD.MOV.U32 R48, RZ, RZ, R44 ;  /* 0x000000ffff307224 */ /* 0x000fc800078e002c */
[----:B------:R-:W-:-:S07]  /*97b0*/  IMAD.MOV.U32 R49, RZ, RZ, R3 ;  /* 0x000000ffff317224 */ /* 0x000fce00078e0003 */
.L_x_161:
[----:B------:R-:W-:Y:S05]  /*97c0*/  BSYNC.RECONVERGENT B0 ;  /* 0x0000000000007941 */ /* 0x000fea0003800200 */
.L_x_159:
[----:B------:R-:W-:Y:S02]  /*97d0*/  IMAD.MOV.U32 R6, RZ, RZ, R0 ;  /* 0x000000ffff067224 */ /* 0x000fe400078e0000 */
[----:B------:R-:W-:Y:S02]  /*97e0*/  IMAD.MOV.U32 R7, RZ, RZ, 0x0 ;  /* 0x00000000ff077424 */ /* 0x000fe400078e00ff */
[----:B------:R-:W-:Y:S02]  /*97f0*/  IMAD.MOV.U32 R4, RZ, RZ, R48 ;  /* 0x000000ffff047224 */ /* 0x000fe400078e0030 */
[----:B------:R-:W-:Y:S01]  /*9800*/  IMAD.MOV.U32 R3, RZ, RZ, R49 ;  /* 0x000000ffff037224 */ /* 0x000fe200078e0031 */
[----:B------:R-:W-:Y:S06]  /*9810*/  RET.REL.NODEC R6 `(_Z16compute_pointingPdS_PiS_S_S_iS_) ;  /* 0xffffff6406f87950 */ /* 0x000fec0003c3ffff */
        .weak           $__internal_1_$__cuda_sm20_dsqrt_rn_f64_mediumpath_v1
        .type           $__internal_1_$__cuda_sm20_dsqrt_rn_f64_mediumpath_v1,@function
        .size           $__internal_1_$__cuda_sm20_dsqrt_rn_f64_mediumpath_v1,($_Z16compute_pointingPdS_PiS_S_S_iS_$__internal_trig_reduction_slowpathd - $__internal_1_$__cuda_sm20_dsqrt_rn_f64_mediumpath_v1)
$__internal_1_$__cuda_sm20_dsqrt_rn_f64_mediumpath_v1:
[----:B------:R-:W-:Y:S01]  /*9820*/  ISETP.GE.U32.AND P0, PT, R14, -0x3400000, PT ;  /* 0xfcc000000e00780c */ /* 0x000fe20003f06070 */
[----:B------:R-:W-:-:S12]  /*9830*/  BSSY.RECONVERGENT B1, `(.L_x_164) ;  /* 0x0000023000017945 */ /* 0x000fd80003800200 */
[----:B------:R-:W-:Y:S05]  /*9840*/  @!P0 BRA `(.L_x_165) ;  /* 0x0000000000208947 */ /* 0x000fea0003800000 */
[----:B------:R-:W-:-:S10]  /*9850*/  DFMA.RM R6, R6, R12, R8 ;  /* 0x0000000c0606722b */ /* 0x000fd40000004008 */
[----:B------:R-:W-:-:S05]  /*9860*/  IADD3 R8, P0, PT, R6, 0x1, RZ ;  /* 0x0000000106087810 */ /* 0x000fca0007f1e0ff */
[----:B------:R-:W-:-:S06]  /*9870*/  IMAD.X R9, RZ, RZ, R7, P0 ;  /* 0x000000ffff097224 */ /* 0x000fcc00000e0607 */
[----:B------:R-:W-:-:S08]  /*9880*/  DFMA.RP R4, -R6, R8, R4 ;  /* 0x000000080604722b */ /* 0x000fd00000008104 */
[----:B------:R-:W-:-:S06]  /*9890*/  DSETP.GT.AND P0, PT, R4, RZ, PT ;  /* 0x000000ff0400722a */ /* 0x000fcc0003f04000 */
[----:B------:R-:W-:Y:S02]  /*98a0*/  FSEL R6, R8, R6, P0 ;  /* 0x0000000608067208 */ /* 0x000fe40000000000 */
[----:B------:R-:W-:Y:S01]  /*98b0*/  FSEL R7, R9, R7, P0 ;  /* 0x0000000709077208 */ /* 0x000fe20000000000 */
[----:B------:R-:W-:Y:S06]  /*98c0*/  BRA `(.L_x_166) ;  /* 0x0000000000647947 */ /* 0x000fec0003800000 */
.L_x_165:
[----:B------:R-:W-:-:S14]  /*98d0*/  DSETP.NE.AND P0, PT, R4, RZ, PT ;  /* 0x000000ff0400722a */ /* 0x000fdc0003f05000 */
[----:B------:R-:W-:Y:S05]  /*98e0*/  @!P0 BRA `(.L_x_167) ;  /* 0x0000000000588947 */ /* 0x000fea0003800000 */
[----:B------:R-:W-:-:S13]  /*98f0*/  ISETP.GE.AND P0, PT, R5, RZ, PT ;  /* 0x000000ff0500720c */ /* 0x000fda0003f06270 */
[----:B------:R-:W-:Y:S02]  /*9900*/  @!P0 IMAD.MOV.U32 R6, RZ, RZ, 0x0 ;  /* 0x00000000ff068424 */ /* 0x000fe400078e00ff */
[----:B------:R-:W-:Y:S01]  /*9910*/  @!P0 IMAD.MOV.U32 R7, RZ, RZ, -0x80000 ;  /* 0xfff80000ff078424 */ /* 0x000fe200078e00ff */
[----:B------:R-:W-:Y:S06]  /*9920*/  @!P0 BRA `(.L_x_166) ;  /* 0x00000000004c8947 */ /* 0x000fec0003800000 */
[----:B------:R-:W-:-:S13]  /*9930*/  ISETP.GT.AND P0, PT, R5, 0x7fefffff, PT ;  /* 0x7fefffff0500780c */ /* 0x000fda0003f04270 */
[----:B------:R-:W-:Y:S05]  /*9940*/  @P0 BRA `(.L_x_167) ;  /* 0x0000000000400947 */ /* 0x000fea0003800000 */
[----:B------:R-:W-:Y:S01]  /*9950*/  DMUL R4, R4, 8.11296384146066816958e+31 ;  /* 0x4690000004047828 */ /* 0x000fe20000000000 */
[----:B------:R-:W-:Y:S01]  /*9960*/  MOV R6, RZ ;  /* 0x000000ff00067202 */ /* 0x000fe20000000f00 */
[----:B------:R-:W-:Y:S02]  /*9970*/  IMAD.MOV.U32 R12, RZ, RZ, 0x0 ;  /* 0x00000000ff0c7424 */ /* 0x000fe400078e00ff */
[----:B------:R-:W-:Y:S02]  /*9980*/  IMAD.MOV.U32 R13, RZ, RZ, 0x3fd80000 ;  /* 0x3fd80000ff0d7424 */ /* 0x000fe400078e00ff */
[----:B------:R-:W0:Y:S02]  /*9990*/  MUFU.RSQ64H R7, R5 ;  /* 0x0000000500077308 */ /* 0x000e240000001c00 */
[----:B0-----:R-:W-:-:S08]  /*99a0*/  DMUL R8, R6, R6 ;  /* 0x0000000606087228 */ /* 0x001fd00000000000 */
[----:B------:R-:W-:-:S08]  /*99b0*/  DFMA R8, R4, -R8, 1 ;  /* 0x3ff000000408742b */ /* 0x000fd00000000808 */
[----:B------:R-:W-:Y:S02]  /*99c0*/  DFMA R12, R8, R12, 0.5 ;  /* 0x3fe00000080c742b */ /* 0x000fe4000000000c */
[----:B------:R-:W-:-:S08]  /*99d0*/  DMUL R8, R6, R8 ;  /* 0x0000000806087228 */ /* 0x000fd00000000000 */
[----:B------:R-:W-:-:S08]  /*99e0*/  DFMA R8, R12, R8, R6 ;  /* 0x000000080c08722b */ /* 0x000fd00000000006 */
[----:B------:R-:W-:Y:S02]  /*99f0*/  DMUL R6, R4, R8 ;  /* 0x0000000804067228 */ /* 0x000fe40000000000 */
[----:B------:R-:W-:-:S06]  /*9a00*/  VIADD R9, R9, 0xfff00000 ;  /* 0xfff0000009097836 */ /* 0x000fcc0000000000 */
[----:B------:R-:W-:-:S08]  /*9a10*/  DFMA R12, R6, -R6, R4 ;  /* 0x80000006060c722b */ /* 0x000fd00000000004 */
[----:B------:R-:W-:-:S10]  /*9a20*/  DFMA R6, R8, R12, R6 ;  /* 0x0000000c0806722b */ /* 0x000fd40000000006 */
[----:B------:R-:W-:Y:S01]  /*9a30*/  VIADD R7, R7, 0xfcb00000 ;  /* 0xfcb0000007077836 */ /* 0x000fe20000000000 */
[----:B------:R-:W-:Y:S06]  /*9a40*/  BRA `(.L_x_166) ;  /* 0x0000000000047947 */ /* 0x000fec0003800000 */
.L_x_167:
[----:B------:R-:W-:-:S11]  /*9a50*/  DADD R6, R4, R4 ;  /* 0x0000000004067229 */ /* 0x000fd60000000004 */
.L_x_166:
[----:B------:R-:W-:Y:S05]  /*9a60*/  BSYNC.RECONVERGENT B1 ;  /* 0x0000000000017941 */ /* 0x000fea0003800200 */
.L_x_164:
[----:B------:R-:W-:Y:S02]  /*9a70*/  IMAD.MOV.U32 R4, RZ, RZ, R0 ;  /* 0x000000ffff047224 */ /* 0x000fe400078e0000 */
[----:B------:R-:W-:-:S04]  /*9a80*/  IMAD.MOV.U32 R5, RZ, RZ, 0x0 ;  /* 0x00000000ff057424 */ /* 0x000fc800078e00ff */
[----:B------:R-:W-:Y:S05]  /*9a90*/  RET.REL.NODEC R4 `(_Z16compute_pointingPdS_PiS_S_S_iS_) ;  /* 0xffffff6404587950 */ /* 0x000fea0003c3ffff */
        .type           $_Z16compute_pointingPdS_PiS_S_S_iS_$__internal_trig_reduction_slowpathd,@function
        .size           $_Z16compute_pointingPdS_PiS_S_S_iS_$__internal_trig_reduction_slowpathd,(.L_x_178 - $_Z16compute_pointingPdS_PiS_S_S_iS_$__internal_trig_reduction_slowpathd)
$_Z16compute_pointingPdS_PiS_S_S_iS_$__internal_trig_reduction_slowpathd:
[----:B------:R-:W-:Y:S01]  /*9aa0*/  SHF.R.U32.HI R0, RZ, 0x14, R39 ;  /* 0x00000014ff007819 */ /* 0x000fe20000011627 */
[----:B------:R-:W-:-:S03]  /*9ab0*/  IMAD.MOV.U32 R6, RZ, RZ, RZ ;  /* 0x000000ffff067224 */ /* 0x000fc600078e00ff */
[----:B------:R-:W-:-:S04]  /*9ac0*/  LOP3.LUT R4, R0, 0x7ff, RZ, 0xc0, !PT ;  /* 0x000007ff00047812 */ /* 0x000fc800078ec0ff */
[----:B------:R-:W-:-:S13]  /*9ad0*/  ISETP.NE.AND P0, PT, R4, 0x7ff, PT ;  /* 0x000007ff0400780c */ /* 0x000fda0003f05270 */
[----:B------:R-:W-:Y:S05]  /*9ae0*/  @!P0 BRA `(.L_x_168) ;  /* 0x00000008004c8947 */ /* 0x000fea0003800000 */
[----:B------:R-:W-:Y:S01]  /*9af0*/  VIADD R4, R4, 0xfffffc00 ;  /* 0xfffffc0004047836 */ /* 0x000fe20000000000 */
[----:B------:R-:W-:Y:S01]  /*9b00*/  BSSY.RECONVERGENT B0, `(.L_x_169) ;  /* 0x0000030000007945 */ /* 0x000fe20003800200 */
[----:B------:R-:W-:Y:S01]  /*9b10*/  VIADD R9, R1, 0x8 ;  /* 0x0000000801097836 */ /* 0x000fe20000000000 */
[----:B------:R-:W-:Y:S02]  /*9b20*/  CS2R R20, SRZ ;  /* 0x0000000000147805 */ /* 0x000fe4000001ff00 */
[----:B------:R-:W-:Y:S02]  /*9b30*/  SHF.R.U32.HI R3, RZ, 0x6, R4 ;  /* 0x00000006ff037819 */ /* 0x000fe40000011604 */
[----:B------:R-:W-:Y:S02]  /*9b40*/  ISETP.GE.U32.AND P0, PT, R4, 0x80, PT ;  /* 0x000000800400780c */ /* 0x000fe40003f06070 */
[C---:B------:R-:W-:Y:S02]  /*9b50*/  IADD3 R8, PT, PT, -R3.reuse, 0x13, RZ ;  /* 0x0000001303087810 */ /* 0x040fe40007ffe1ff */
[----:B------:R-:W-:-:S02]  /*9b60*/  IADD3 R13, PT, PT, -R3, 0xf, RZ ;  /* 0x0000000f030d7810 */ /* 0x000fc40007ffe1ff */
[----:B------:R-:W-:-:S04]  /*9b70*/  SEL R8, R8, 0x12, P0 ;  /* 0x0000001208087807 */ /* 0x000fc80000000000 */
[----:B------:R-:W-:-:S13]  /*9b80*/  ISETP.GE.AND P0, PT, R13, R8, PT ;  /* 0x000000080d00720c */ /* 0x000fda0003f06270 */
[----:B------:R-:W-:Y:S05]  /*9b90*/  @P0 BRA `(.L_x_170) ;  /* 0x0000000000980947 */ /* 0x000fea0003800000 */
[----:B------:R-:W0:Y:S01]  /*9ba0*/  LDC.64 R6, c[0x0][0x358] ;  /* 0x0000d600ff067b82 */ /* 0x000e220000000a00 */
[C---:B------:R-:W-:Y:S01]  /*9bb0*/  SHF.L.U64.HI R15, R38.reuse, 0xb, R39 ;  /* 0x0000000b260f7819 */ /* 0x040fe20000010227 */
[----:B------:R-:W-:Y:S01]  /*9bc0*/  BSSY.RECONVERGENT B1, `(.L_x_171) ;  /* 0x0000022000017945 */ /* 0x000fe20003800200 */
[----:B------:R-:W-:Y:S01]  /*9bd0*/  IMAD.SHL.U32 R11, R38, 0x800, RZ ;  /* 0x00000800260b7824 */ /* 0x000fe200078e00ff */
[----:B------:R-:W-:Y:S01]  /*9be0*/  IADD3 R14, PT, PT, RZ, -R3, -R8 ;  /* 0x80000003ff0e7210 */ /* 0x000fe20007ffe808 */
[----:B------:R-:W-:Y:S01]  /*9bf0*/  IMAD.MOV.U32 R10, RZ, RZ, RZ ;  /* 0x000000ffff0a7224 */ /* 0x000fe200078e00ff */
[----:B------:R-:W-:Y:S02]  /*9c00*/  CS2R R20, SRZ ;  /* 0x0000000000147805 */ /* 0x000fe4000001ff00 */
[----:B------:R-:W-:-:S07]  /*9c10*/  LOP3.LUT R15, R15, 0x80000000, RZ, 0xfc, !PT ;  /* 0x800000000f0f7812 */ /* 0x000fce00078efcff */
.L_x_172:
[----:B------:R-:W1:Y:S01]  /*9c20*/  LDC.64 R4, c[0x4][0x18] ;  /* 0x01000600ff047b82 */ /* 0x000e620000000a00 */
[----:B0-----:R-:W-:Y:S02]  /*9c30*/  R2UR UR4, R6 ;  /* 0x00000000060472ca */ /* 0x001fe400000e0000 */
[----:B------:R-:W-:Y:S01]  /*9c40*/  R2UR UR5, R7 ;  /* 0x00000000070572ca */ /* 0x000fe200000e0000 */
[----:B-1----:R-:W-:-:S12]  /*9c50*/  IMAD.WIDE R4, R13, 0x8, R4 ;  /* 0x000000080d047825 */ /* 0x002fd800078e0204 */
[----:B------:R-:W2:Y:S01]  /*9c60*/  LDG.E.64.CONSTANT R4, desc[UR4][R4.64] ;  /* 0x0000000404047981 */ /* 0x000ea2000c1e9b00 */
[----:B------:R-:W-:Y:S01]  /*9c70*/  IADD3 R14, PT, PT, R14, 0x1, RZ ;  /* 0x000000010e0e7810 */ /* 0x000fe20007ffe0ff */
[----:B------:R-:W-:Y:S02]  /*9c80*/  VIADD R13, R13, 0x1 ;  /* 0x000000010d0d7836 */ /* 0x000fe40000000000 */
[----:B--2---:R-:W-:-:S04]  /*9c90*/  IMAD.WIDE.U32 R20, P2, R4, R11, R20 ;  /* 0x0000000b04147225 */ /* 0x004fc80007840014 */
[----:B------:R-:W-:Y:S02]  /*9ca0*/  IMAD R41, R4, R15, RZ ;  /* 0x0000000f04297224 */ /* 0x000fe400078e02ff */
[CC--:B------:R-:W-:Y:S02]  /*9cb0*/  IMAD R38, R5.reuse, R11.reuse, RZ ;  /* 0x0000000b05267224 */ /* 0x0c0fe400078e02ff */
[----:B------:R-:W-:Y:S01]  /*9cc0*/  IMAD.HI.U32 R43, R5, R11, RZ ;  /* 0x0000000b052b7227 */ /* 0x000fe200078e00ff */
[----:B------:R-:W-:-:S03]  /*9cd0*/  IADD3 R21, P0, PT, R41, R21, RZ ;  /* 0x0000001529157210 */ /* 0x000fc60007f1e0ff */
[----:B------:R-:W-:Y:S01]  /*9ce0*/  IMAD R41, R10, 0x8, R9 ;  /* 0x000000080a297824 */ /* 0x000fe200078e0209 */
[----:B------:R-:W-:Y:S01]  /*9cf0*/  IADD3 R21, P1, PT, R38, R21, RZ ;  /* 0x0000001526157210 */ /* 0x000fe20007f3e0ff */
[----:B------:R-:W-:-:S04]  /*9d00*/  IMAD.HI.U32 R38, R4, R15, RZ ;  /* 0x0000000f04267227 */ /* 0x000fc800078e00ff */
[----:B------:R-:W-:Y:S01]  /*9d10*/  IMAD.X R4, RZ, RZ, R38, P2 ;  /* 0x000000ffff047224 */ /* 0x000fe200010e0626 */
[----:B------:R0:W-:Y:S01]  /*9d20*/  STL.64 [R41], R20 ;  /* 0x0000001429007387 */ /* 0x0001e20000100a00 */
[----:B------:R-:W-:-:S03]  /*9d30*/  IMAD.HI.U32 R38, R5, R15, RZ ;  /* 0x0000000f05267227 */ /* 0x000fc600078e00ff */
[----:B------:R-:W-:Y:S01]  /*9d40*/  IADD3.X R4, P0, PT, R43, R4, RZ, P0, !PT ;  /* 0x000000042b047210 */ /* 0x000fe2000071e4ff */
[----:B------:R-:W-:Y:S02]  /*9d50*/  IMAD R5, R5, R15, RZ ;  /* 0x0000000f05057224 */ /* 0x000fe400078e02ff */
[----:B------:R-:W-:-:S03]  /*9d60*/  VIADD R10, R10, 0x1 ;  /* 0x000000010a0a7836 */ /* 0x000fc60000000000 */
[----:B------:R-:W-:Y:S01]  /*9d70*/  IADD3.X R5, P1, PT, R5, R4, RZ, P1, !PT ;  /* 0x0000000405057210 */ /* 0x000fe20000f3e4ff */
[----:B------:R-:W-:Y:S01]  /*9d80*/  IMAD.X R4, RZ, RZ, R38, P0 ;  /* 0x000000ffff047224 */ /* 0x000fe200000e0626 */
[----:B------:R-:W-:-:S03]  /*9d90*/  ISETP.NE.AND P0, PT, R14, -0xf, PT ;  /* 0xfffffff10e00780c */ /* 0x000fc60003f05270 */
[----:B------:R-:W-:Y:S02]  /*9da0*/  IMAD.X R4, RZ, RZ, R4, P1 ;  /* 0x000000ffff047224 */ /* 0x000fe400008e0604 */
[----:B0-----:R-:W-:Y:S02]  /*9db0*/  IMAD.MOV.U32 R20, RZ, RZ, R5 ;  /* 0x000000ffff147224 */ /* 0x001fe400078e0005 */
[----:B------:R-:W-:-:S06]  /*9dc0*/  IMAD.MOV.U32 R21, RZ, RZ, R4 ;  /* 0x000000ffff157224 */ /* 0x000fcc00078e0004 */
[----:B------:R-:W-:Y:S05]  /*9dd0*/  @P0 BRA `(.L_x_172) ;  /* 0xfffffffc00900947 */ /* 0x000fea000383ffff */
[----:B------:R-:W-:Y:S05]  /*9de0*/  BSYNC.RECONVERGENT B1 ;  /* 0x0000000000017941 */ /* 0x000fea0003800200 */
.L_x_171:
[----:B------:R-:W-:-:S07]  /*9df0*/  IMAD.MOV.U32 R13, RZ, RZ, R8 ;  /* 0x000000ffff0d7224 */ /* 0x000fce00078e0008 */
.L_x_170:
[----:B------:R-:W-:Y:S05]  /*9e00*/  BSYNC.RECONVERGENT B0 ;  /* 0x0000000000007941 */ /* 0x000fea0003800200 */
.L_x_169:
[----:B------:R-:W-:Y:S01]  /*9e10*/  LOP3.LUT P0, R43, R0, 0x3f, RZ, 0xc0, !PT ;  /* 0x0000003f002b7812 */ /* 0x000fe2000780c0ff */
[----:B------:R-:W-:-:S04]  /*9e20*/  IMAD.IADD R0, R3, 0x1, R13 ;  /* 0x0000000103007824 */ /* 0x000fc800078e020d */
[----:B------:R-:W-:-:S05]  /*9e30*/  IMAD.U32 R41, R0, 0x8, R9 ;  /* 0x0000000800297824 */ /* 0x000fca00078e0009 */
[----:B------:R0:W-:Y:S04]  /*9e40*/  STL.64 [R41+-0x78], R20 ;  /* 0xffff881429007387 */ /* 0x0001e80000100a00 */
[----:B------:R-:W2:Y:S04]  /*9e50*/  @P0 LDL.64 R8, [R1+0x10] ;  /* 0x0000100001080983 */ /* 0x000ea80000100a00 */
[----:B------:R-:W3:Y:S04]  /*9e60*/  LDL.64 R4, [R1+0x18] ;  /* 0x0000180001047983 */ /* 0x000ee80000100a00 */
[----:B------:R-:W4:Y:S01]  /*9e70*/  LDL.64 R6, [R1+0x20] ;  /* 0x0000200001067983 */ /* 0x000f220000100a00 */
[----:B------:R-:W-:Y:S01]  /*9e80*/  @P0 LOP3.LUT R0, R43, 0x3f, RZ, 0x3c, !PT ;  /* 0x0000003f2b000812 */ /* 0x000fe200078e3cff */
[----:B------:R-:W-:Y:S01]  /*9e90*/  BSSY.RECONVERGENT B0, `(.L_x_173) ;  /* 0x0000034000007945 */ /* 0x000fe20003800200 */
[----:B--2---:R-:W-:-:S02]  /*9ea0*/  @P0 SHF.R.U64 R3, R8, 0x1, R9 ;  /* 0x0000000108030819 */ /* 0x004fc40000001209 */
[----:B------:R-:W-:Y:S02]  /*9eb0*/  @P0 SHF.R.U32.HI R9, RZ, 0x1, R9 ;  /* 0x00000001ff090819 */ /* 0x000fe40000011609 */
[CC--:B---3--:R-:W-:Y:S02]  /*9ec0*/  @P0 SHF.L.U32 R10, R4.reuse, R43.reuse, RZ ;  /* 0x0000002b040a0219 */ /* 0x0c8fe400000006ff */
[----:B------:R-:W-:Y:S02]  /*9ed0*/  @P0 SHF.R.U64 R3, R3, R0, R9 ;  /* 0x0000000003030219 */ /* 0x000fe40000001209 */
[--C-:B------:R-:W-:Y:S02]  /*9ee0*/  @P0 SHF.R.U32.HI R15, RZ, 0x1, R5.reuse ;  /* 0x00000001ff0f0819 */ /* 0x100fe40000011605 */
[C-C-:B------:R-:W-:Y:S02]  /*9ef0*/  @P0 SHF.R.U64 R13, R4.reuse, 0x1, R5.reuse ;  /* 0x00000001040d0819 */ /* 0x140fe40000001205 */
[----:B------:R-:W-:-:S02]  /*9f00*/  @P0 SHF.L.U64.HI R11, R4, R43, R5 ;  /* 0x0000002b040b0219 */ /* 0x000fc40000010205 */
[-C--:B------:R-:W-:Y:S02]  /*9f10*/  @P0 SHF.R.U32.HI R8, RZ, R0.reuse, R9 ;  /* 0x00000000ff080219 */ /* 0x080fe40000011609 */
[----:B------:R-:W-:Y:S02]  /*9f20*/  @P0 LOP3.LUT R4, R10, R3, RZ, 0xfc, !PT ;  /* 0x000000030a040212 */ /* 0x000fe400078efcff */
[-C--:B----4-:R-:W-:Y:S02]  /*9f30*/  @P0 SHF.L.U32 R9, R6, R43.reuse, RZ ;  /* 0x0000002b06090219 */ /* 0x090fe400000006ff */
[----:B------:R-:W-:Y:S01]  /*9f40*/  @P0 SHF.R.U64 R14, R13, R0, R15 ;  /* 0x000000000d0e0219 */ /* 0x000fe2000000120f */
[----:B------:R-:W-:Y:S01]  /*9f50*/  IMAD.SHL.U32 R10, R4, 0x4, RZ ;  /* 0x00000004040a7824 */ /* 0x000fe200078e00ff */
[----:B------:R-:W-:Y:S02]  /*9f60*/  @P0 LOP3.LUT R5, R11, R8, RZ, 0xfc, !PT ;  /* 0x000000080b050212 */ /* 0x000fe400078efcff */
[----:B------:R-:W-:-:S02]  /*9f70*/  @P0 SHF.L.U64.HI R3, R6, R43, R7 ;  /* 0x0000002b06030219 */ /* 0x000fc40000010207 */
[----:B------:R-:W-:Y:S02]  /*9f80*/  @P0 LOP3.LUT R6, R9, R14, RZ, 0xfc, !PT ;  /* 0x0000000e09060212 */ /* 0x000fe400078efcff */
[----:B------:R-:W-:Y:S02]  /*9f90*/  @P0 SHF.R.U32.HI R0, RZ, R0, R15 ;  /* 0x00000000ff000219 */ /* 0x000fe4000001160f */
[----:B------:R-:W-:Y:S02]  /*9fa0*/  SHF.L.U64.HI R14, R4, 0x2, R5 ;  /* 0x00000002040e7819 */ /* 0x000fe40000010205 */
[----:B------:R-:W-:Y:S02]  /*9fb0*/  @P0 LOP3.LUT R7, R3, R0, RZ, 0xfc, !PT ;  /* 0x0000000003070212 */ /* 0x000fe400078efcff */
[----:B------:R-:W-:Y:S02]  /*9fc0*/  SHF.L.W.U32.HI R5, R5, 0x2, R6 ;  /* 0x0000000205057819 */ /* 0x000fe40000010e06 */
[----:B------:R-:W-:-:S02]  /*9fd0*/  IADD3 RZ, P0, PT, RZ, -R10, RZ ;  /* 0x8000000affff7210 */ /* 0x000fc40007f1e0ff */
[----:B------:R-:W-:Y:S02]  /*9fe0*/  LOP3.LUT R0, RZ, R14, RZ, 0x33, !PT ;  /* 0x0000000eff007212 */ /* 0x000fe400078e33ff */
[----:B------:R-:W-:Y:S02]  /*9ff0*/  SHF.L.W.U32.HI R6, R6, 0x2, R7 ;  /* 0x0000000206067819 */ /* 0x000fe40000010e07 */
[----:B------:R-:W-:Y:S02]  /*a000*/  LOP3.LUT R4, RZ, R5, RZ, 0x33, !PT ;  /* 0x00000005ff047212 */ /* 0x000fe400078e33ff */
[----:B------:R-:W-:Y:S02]  /*a010*/  IADD3.X R3, P0, PT, RZ, R0, RZ, P0, !PT ;  /* 0x00000000ff037210 */ /* 0x000fe4000071e4ff */
[----:B------:R-:W-:Y:S02]  /*a020*/  LOP3.LUT R0, RZ, R6, RZ, 0x33, !PT ;  /* 0x00000006ff007212 */ /* 0x000fe400078e33ff */
[----:B------:R-:W-:-:S02]  /*a030*/  IADD3.X R4, P1, PT, RZ, R4, RZ, P0, !PT ;  /* 0x00000004ff047210 */ /* 0x000fc4000073e4ff */
[----:B------:R-:W-:-:S03]  /*a040*/  ISETP.GT.U32.AND P2, PT, R5, -0x1, PT ;  /* 0xffffffff0500780c */ /* 0x000fc60003f44070 */
[----:B------:R-:W-:Y:S01]  /*a050*/  IMAD.X R9, RZ, RZ, R0, P1 ;  /* 0x000000ffff097224 */ /* 0x000fe200008e0600 */
[----:B------:R-:W-:-:S04]  /*a060*/  ISETP.GT.AND.EX P0, PT, R6, -0x1, PT, P2 ;  /* 0xffffffff0600780c */ /* 0x000fc80003f04320 */
[----:B------:R-:W-:Y:S02]  /*a070*/  SEL R11, R6, R9, P0 ;  /* 0x00000009060b7207 */ /* 0x000fe40000000000 */
[----:B------:R-:W-:Y:S02]  /*a080*/  SEL R8, R5, R4, P0 ;  /* 0x0000000405087207 */ /* 0x000fe40000000000 */
[----:B------:R-:W-:Y:S02]  /*a090*/  ISETP.NE.U32.AND P1, PT, R11, RZ, PT ;  /* 0x000000ff0b00720c */ /* 0x000fe40003f25070 */
[----:B------:R-:W-:Y:S02]  /*a0a0*/  SEL R9, R14, R3, P0 ;  /* 0x000000030e097207 */ /* 0x000fe40000000000 */
[----:B------:R-:W-:Y:S01]  /*a0b0*/  SEL R4, R8, R11, !P1 ;  /* 0x0000000b08047207 */ /* 0x000fe20004800000 */
[----:B------:R-:W-:-:S05]  /*a0c0*/  @!P0 IMAD.MOV R10, RZ, RZ, -R10 ;  /* 0x000000ffff0a8224 */ /* 0x000fca00078e0a0a */
[----:B------:R-:W1:Y:S02]  /*a0d0*/  FLO.U32 R4, R4 ;  /* 0x0000000400047300 */ /* 0x000e6400000e0000 */
[C---:B-1----:R-:W-:Y:S02]  /*a0e0*/  IADD3 R5, PT, PT, -R4.reuse, 0x1f, RZ ;  /* 0x0000001f04057810 */ /* 0x042fe40007ffe1ff */
[----:B------:R-:W-:-:S03]  /*a0f0*/  IADD3 R0, PT, PT, -R4, 0x3f, RZ ;  /* 0x0000003f04007810 */ /* 0x000fc60007ffe1ff */
[----:B------:R-:W-:-:S05]  /*a100*/  @P1 IMAD.MOV R0, RZ, RZ, R5 ;  /* 0x000000ffff001224 */ /* 0x000fca00078e0205 */
[----:B------:R-:W-:-:S13]  /*a110*/  ISETP.NE.AND P1, PT, R0, RZ, PT ;  /* 0x000000ff0000720c */ /* 0x000fda0003f25270 */
[----:B0-----:R-:W-:Y:S05]  /*a120*/  @!P1 BRA `(.L_x_174) ;  /* 0x0000000000289947 */ /* 0x001fea0003800000 */
[----:B------:R-:W-:Y:S02]  /*a130*/  LOP3.LUT R3, R0, 0x3f, RZ, 0xc0, !PT ;  /* 0x0000003f00037812 */ /* 0x000fe400078ec0ff */
[--C-:B------:R-:W-:Y:S02]  /*a140*/  SHF.R.U64 R5, R10, 0x1, R9.reuse ;  /* 0x000000010a057819 */ /* 0x100fe40000001209 */
[----:B------:R-:W-:Y:S02]  /*a150*/  SHF.R.U32.HI R9, RZ, 0x1, R9 ;  /* 0x00000001ff097819 */ /* 0x000fe40000011609 */
[----:B------:R-:W-:Y:S02]  /*a160*/  LOP3.LUT R4, R0, 0x3f, RZ, 0xc, !PT ;  /* 0x0000003f00047812 */ /* 0x000fe400078e0cff */
[CC--:B------:R-:W-:Y:S02]  /*a170*/  SHF.L.U64.HI R11, R8.reuse, R3.reuse, R11 ;  /* 0x00000003080b7219 */ /* 0x0c0fe4000001020b */
[----:B------:R-:W-:-:S02]  /*a180*/  SHF.L.U32 R8, R8, R3, RZ ;  /* 0x0000000308087219 */ /* 0x000fc400000006ff */
[-CC-:B------:R-:W-:Y:S02]  /*a190*/  SHF.R.U64 R3, R5, R4.reuse, R9.reuse ;  /* 0x0000000405037219 */ /* 0x180fe40000001209 */
[----:B------:R-:W-:Y:S02]  /*a1a0*/  SHF.R.U32.HI R4, RZ, R4, R9 ;  /* 0x00000004ff047219 */ /* 0x000fe40000011609 */
[----:B------:R-:W-:Y:S02]  /*a1b0*/  LOP3.LUT R8, R8, R3, RZ, 0xfc, !PT ;  /* 0x0000000308087212 */ /* 0x000fe400078efcff */
[----:B------:R-:W-:-:S07]  /*a1c0*/  LOP3.LUT R11, R11, R4, RZ, 0xfc, !PT ;  /* 0x000000040b0b7212 */ /* 0x000fce00078efcff */
.L_x_174:
[----:B------:R-:W-:Y:S05]  /*a1d0*/  BSYNC.RECONVERGENT B0 ;  /* 0x0000000000007941 */ /* 0x000fea0003800200 */
.L_x_173:
[----:B------:R-:W-:Y:S01]  /*a1e0*/  IMAD.WIDE.U32 R14, R8, 0x2168c235, RZ ;  /* 0x2168c235080e7825 */ /* 0x000fe200078e00ff */
[----:B------:R-:W-:-:S03]  /*a1f0*/  SHF.R.U32.HI R7, RZ, 0x1e, R7 ;  /* 0x0000001eff077819 */ /* 0x000fc60000011607 */
[----:B------:R-:W-:Y:S01]  /*a200*/  IMAD.MOV.U32 R5, RZ, RZ, RZ ;  /* 0x000000ffff057224 */ /* 0x000fe200078e00ff */
[----:B------:R-:W-:Y:S01]  /*a210*/  MOV R4, R15 ;  /* 0x0000000f00047202 */ /* 0x000fe20000000f00 */
[----:B------:R-:W-:Y:S01]  /*a220*/  IMAD.HI.U32 R3, R11, -0x36f0255e, RZ ;  /* 0xc90fdaa20b037827 */ /* 0x000fe200078e00ff */
[----:B------:R-:W-:Y:S02]  /*a230*/  IADD3 RZ, P1, PT, R14, R14, RZ ;  /* 0x0000000e0eff7210 */ /* 0x000fe40007f3e0ff */
[----:B------:R-:W-:Y:S01]  /*a240*/  LEA.HI R6, R6, R7, RZ, 0x1 ;  /* 0x0000000706067211 */ /* 0x000fe200078f08ff */
[----:B------:R-:W-:-:S04]  /*a250*/  IMAD.WIDE.U32 R4, R8, -0x36f0255e, R4 ;  /* 0xc90fdaa208047825 */ /* 0x000fc800078e0004 */
[----:B------:R-:W-:-:S04]  /*a260*/  IMAD.WIDE.U32 R4, P2, R11, 0x2168c235, R4 ;  /* 0x2168c2350b047825 */ /* 0x000fc80007840004 */
[----:B------:R-:W-:Y:S01]  /*a270*/  IMAD R11, R11, -0x36f0255e, RZ ;  /* 0xc90fdaa20b0b7824 */ /* 0x000fe200078e02ff */
[----:B------:R-:W-:Y:S01]  /*a280*/  IADD3.X RZ, P1, PT, R4, R4, RZ, P1, !PT ;  /* 0x0000000404ff7210 */ /* 0x000fe20000f3e4ff */
[----:B------:R-:W-:-:S03]  /*a290*/  IMAD.X R3, RZ, RZ, R3, P2 ;  /* 0x000000ffff037224 */ /* 0x000fc600010e0603 */
[----:B------:R-:W-:-:S04]  /*a2a0*/  IADD3 R5, P2, PT, R11, R5, RZ ;  /* 0x000000050b057210 */ /* 0x000fc80007f5e0ff */
[C---:B------:R-:W-:Y:S01]  /*a2b0*/  ISETP.GT.U32.AND P3, PT, R5.reuse, RZ, PT ;  /* 0x000000ff0500720c */ /* 0x040fe20003f64070 */
[----:B------:R-:W-:Y:S01]  /*a2c0*/  IMAD.X R3, RZ, RZ, R3, P2 ;  /* 0x000000ffff037224 */ /* 0x000fe200010e0603 */
[----:B------:R-:W-:-:S04]  /*a2d0*/  IADD3.X R4, P2, PT, R5, R5, RZ, P1, !PT ;  /* 0x0000000505047210 */ /* 0x000fc80000f5e4ff */
[C---:B------:R-:W-:Y:S01]  /*a2e0*/  ISETP.GT.AND.EX P1, PT, R3.reuse, RZ, PT, P3 ;  /* 0x000000ff0300720c */ /* 0x040fe20003f24330 */
[----:B------:R-:W-:-:S03]  /*a2f0*/  IMAD.X R8, R3, 0x1, R3, P2 ;  /* 0x0000000103087824 */ /* 0x000fc600010e0603 */
[----:B------:R-:W-:Y:S02]  /*a300*/  SEL R4, R4, R5, P1 ;  /* 0x0000000504047207 */ /* 0x000fe40000800000 */
[----:B------:R-:W-:Y:S02]  /*a310*/  SEL R8, R8, R3, P1 ;  /* 0x0000000308087207 */ /* 0x000fe40000800000 */
[----:B------:R-:W-:Y:S02]  /*a320*/  IADD3 R3, P2, PT, R4, 0x1, RZ ;  /* 0x0000000104037810 */ /* 0x000fe40007f5e0ff */
[----:B------:R-:W-:Y:S02]  /*a330*/  SEL R5, RZ, 0xffffffff, !P1 ;  /* 0xffffffffff057807 */ /* 0x000fe40004800000 */
[----:B------:R-:W-:Y:S01]  /*a340*/  LOP3.LUT P1, R39, R39, 0x80000000, RZ, 0xc0, !PT ;  /* 0x8000000027277812 */ /* 0x000fe2000782c0ff */
[----:B------:R-:W-:Y:S02]  /*a350*/  IMAD.X R4, RZ, RZ, R8, P2 ;  /* 0x000000ffff047224 */ /* 0x000fe400010e0608 */
[----:B------:R-:W-:Y:S01]  /*a360*/  IMAD.IADD R0, R5, 0x1, -R0 ;  /* 0x0000000105007824 */ /* 0x000fe200078e0a00 */
[----:B------:R-:W-:-:S02]  /*a370*/  @!P0 LOP3.LUT R39, R39, 0x80000000, RZ, 0x3c, !PT ;  /* 0x8000000027278812 */ /* 0x000fc400078e3cff */
[----:B------:R-:W-:Y:S01]  /*a380*/  SHF.R.U64 R3, R3, 0xa, R4 ;  /* 0x0000000a03037819 */ /* 0x000fe20000001204 */
[----:B------:R-:W-:-:S03]  /*a390*/  IMAD.SHL.U32 R0, R0, 0x100000, RZ ;  /* 0x0010000000007824 */ /* 0x000fc600078e00ff */
[----:B------:R-:W-:-:S03]  /*a3a0*/  IADD3 R3, P2, PT, R3, 0x1, RZ ;  /* 0x0000000103037810 */ /* 0x000fc60007f5e0ff */
[----:B------:R-:W-:Y:S01]  /*a3b0*/  @P1 IMAD.MOV R6, RZ, RZ, -R6 ;  /* 0x000000ffff061224 */ /* 0x000fe200078e0a06 */
[----:B------:R-:W-:-:S04]  /*a3c0*/  LEA.HI.X R4, R4, RZ, RZ, 0x16, P2 ;  /* 0x000000ff04047211 */ /* 0x000fc800010fb4ff */
[--C-:B------:R-:W-:Y:S02]  /*a3d0*/  SHF.R.U64 R3, R3, 0x1, R4.reuse ;  /* 0x0000000103037819 */ /* 0x100fe40000001204 */
[----:B------:R-:W-:Y:S02]  /*a3e0*/  SHF.R.U32.HI R5, RZ, 0x1, R4 ;  /* 0x00000001ff057819 */ /* 0x000fe40000011604 */
[----:B------:R-:W-:-:S04]  /*a3f0*/  IADD3 R38, P2, P3, RZ, RZ, R3 ;  /* 0x000000ffff267210 */ /* 0x000fc80007b5e003 */
[----:B------:R-:W-:-:S04]  /*a400*/  IADD3.X R0, PT, PT, R0, 0x3fe00000, R5, P2, P3 ;  /* 0x3fe0000000007810 */ /* 0x000fc800017e6405 */
[----:B------:R-:W-:-:S07]  /*a410*/  LOP3.LUT R39, R0, R39, RZ, 0xfc, !PT ;  /* 0x0000002700277212 */ /* 0x000fce00078efcff */
.L_x_168:
[----:B------:R-:W-:Y:S02]  /*a420*/  IMAD.MOV.U32 R13, RZ, RZ, 0x0 ;  /* 0x00000000ff0d7424 */ /* 0x000fe400078e00ff */
[----:B------:R-:W-:Y:S02]  /*a430*/  IMAD.MOV.U32 R0, RZ, RZ, R6 ;  /* 0x000000ffff007224 */ /* 0x000fe400078e0006 */
[----:B------:R-:W-:Y:S02]  /*a440*/  IMAD.MOV.U32 R20, RZ, RZ, R38 ;  /* 0x000000ffff147224 */ /* 0x000fe400078e0026 */
[----:B------:R-:W-:Y:S01]  /*a450*/  IMAD.MOV.U32 R21, RZ, RZ, R39 ;  /* 0x000000ffff157224 */ /* 0x000fe200078e0027 */
[----:B------:R-:W-:Y:S06]  /*a460*/  RET.REL.NODEC R12 `(_Z16compute_pointingPdS_PiS_S_S_iS_) ;  /* 0xffffff580ce47950 */ /* 0x000fec0003c3ffff */
.L_x_175:
[----:B------:R-:W-:-:S00]  /*a470*/  BRA `(.L_x_175) ;  /* 0xfffffffc00fc7947 */ /* 0x000fc0000383ffff */
[----:B------:R-:W-:-:S00]  /*a480*/  NOP ;  /* 0x0000000000007918 */ /* 0x000fc00000000000 */
[----:B------:R-:W-:-:S00]  /*a490*/  NOP ;  /* 0x0000000000007918 */ /* 0x000fc00000000000 */
[----:B------:R-:W-:-:S00]  /*a4a0*/  NOP ;  /* 0x0000000000007918 */ /* 0x000fc00000000000 */
[----:B------:R-:W-:-:S00]  /*a4b0*/  NOP ;  /* 0x0000000000007918 */ /* 0x000fc00000000000 */
[----:B------:R-:W-:-:S00]  /*a4c0*/  NOP ;  /* 0x0000000000007918 */ /* 0x000fc00000000000 */
[----:B------:R-:W-:-:S00]  /*a4d0*/  NOP ;  /* 0x0000000000007918 */ /* 0x000fc00000000000 */
[----:B------:R-:W-:-:S00]  /*a4e0*/  NOP ;  /* 0x0000000000007918 */ /* 0x000fc00000000000 */
[----:B------:R-:W-:-:S00]  /*a4f0*/  NOP ;  /* 0x0000000000007918 */ /* 0x000fc00000000000 */
.L_x_178:


//--------------------- .nv.global.init           --------------------------
	.section	.nv.global.init,"aw",@progbits
	.align	16
.nv.global.init:
	.type		__cudart_sin_cos_coeffs,@object
	.size		__cudart_sin_cos_coeffs,(__cudart_i2opi_d - __cudart_sin_cos_coeffs)
__cudart_sin_cos_coeffs:
        /*0000*/ 	.byte	0x46, 0xd2, 0xb0, 0x2c, 0xf1, 0xe5, 0x5a, 0xbe, 0x92, 0xe3, 0xac, 0x69, 0xe3, 0x1d, 0xc7, 0x3e
        /*0010*/ 	.byte	0xa1, 0x62, 0xdb, 0x19, 0xa0, 0x01, 0x2a, 0xbf, 0x18, 0x08, 0x11, 0x11, 0x11, 0x11, 0x81, 0x3f
        /*0020*/ 	.byte	0x54, 0x55, 0x55, 0x55, 0x55, 0x55, 0xc5, 0xbf, 0x00, 0x00, 0x00, 0x00, 0x00, 0x00, 0x00, 0x00
        /*0030*/ 	.byte	0x00, 0x00, 0x00, 0x00, 0x00, 0x00, 0x00, 0x00, 0x64, 0x81, 0xfd, 0x20, 0x83, 0xff, 0xa8, 0xbd
        /*0040*/ 	.byte	0x28, 0x85, 0xef, 0xc1, 0xa7, 0xee, 0x21, 0x3e, 0xd9, 0xe6, 0x06, 0x8e, 0x4f, 0x7e, 0x92, 0xbe
        /*0050*/ 	.byte	0xe9, 0xbc, 0xdd, 0x19, 0xa0, 0x01, 0xfa, 0x3e, 0x47, 0x5d, 0xc1, 0x16, 0x6c, 0xc1, 0x56, 0xbf
        /*0060*/ 	.byte	0x51, 0x55, 0x55, 0x55, 0x55, 0x55, 0xa5, 0x3f, 0x00, 0x00, 0x00, 0x00, 0x00, 0x00, 0xe0, 0xbf
        /*0070*/ 	.byte	0x00, 0x00, 0x00, 0x00, 0x00, 0x00, 0xf0, 0x3f, 0x00, 0x00, 0x00, 0x00, 0x00, 0x00, 0x00, 0x00
	.type		__cudart_i2opi_d,@object
	.size		__cudart_i2opi_d,($str - __cudart_i2opi_d)
__cudart_i2opi_d:
        /* <DEDUP_REMOVED lines=9> */
	.type		$str,@object
	.size		$str,(.L_0 - $str)
$str:
        /*0110*/ 	.byte	0x77, 0x72, 0x6f, 0x6e, 0x67, 0x20, 0x6c, 0x6f, 0x63, 0x61, 0x6c, 0x69, 0x7a, 0x61, 0x74, 0x69
        /*0120*/ 	.byte	0x6f, 0x6e, 0x3a, 0x20, 0x25, 0x66, 0x0a, 0x00
.L_0:


//--------------------- .nv.shared.reserved.0     --------------------------
	.section	.nv.shared.reserved.0,"aw",@nobits
	.weak		__nv_reservedSMEM_offset_0_alias
	.size		__nv_reservedSMEM_offset_0_alias, 0, 64
	.other		__nv_reservedSMEM_offset_0_alias,@"STO_CUDA_RESERVED_SHARED STV_DEFAULT"
__nv_reservedSMEM_offset_0_alias:
	.zero		0
	.zero		64


//--------------------- .nv.constant0._Z16compute_pointingPdS_PiS_S_S_iS_ --------------------------
	.section	.nv.constant0._Z16compute_pointingPdS_PiS_S_S_iS_,"a",@progbits
	.sectionflags	@""
	.align	4
.nv.constant0._Z16compute_pointingPdS_PiS_S_S_iS_:
	.zero		960


//--------------------- SYMBOLS --------------------------

	.type		.nv.reservedSmem.offset0,@object
	.size		.nv.reservedSmem.offset0,0x4
	.type		malloc,@function
	.type		vprintf,@function
